	.target	sm_90a

	.elftype	@"ET_EXEC"


//--------------------- .note.nv.tkinfo           --------------------------
	.section	.note.nv.tkinfo,"",@"SHT_NOTE"
	.sectionflags	@"SHF_NOTE_NV_TKINFO"
	.tkinfo
        /*0018*/ 	.word	0x00000002
        /*0030*/ 	.string	""
        /*0030*/ 	.string	"ptxas"
        /*0030*/ 	.string	"Cuda compilation tools, release 13.0, V13.0.88"
        /*0030*/ 	.string	"Build cuda_13.0.r13.0/compiler.36424714_0"
        /*0030*/ 	.string	"-arch sm_90a -m 64 "



//--------------------- .note.nv.cuinfo           --------------------------
	.section	.note.nv.cuinfo,"",@"SHT_NOTE"
	.sectionflags	@"SHF_NOTE_NV_CUINFO"
        /*0018*/ 	.short	0x0002
        /*001a*/ 	.short	0x005a
        /*001c*/ 	.short	0x0082
	.zero		2


//--------------------- .nv.info                  --------------------------
	.section	.nv.info,"",@"SHT_CUDA_INFO"
	.align	4


	//----- nvinfo : EIATTR_REGCOUNT
	.align		4
        /*0000*/ 	.byte	0x04, 0x2f
        /*0002*/ 	.short	(.L_15 - .L_14)
	.align		4
.L_14:
        /*0004*/ 	.word	index@(_ZN7cutlass13device_kernelINS_4gemm6kernel13GemmUniversalIN4cute5tupleIJiiiiEEENS1_10collective13CollectiveMmaINS1_34MainloopSm90TmaGmmaWarpSpecializedILi9ENS5_IJNS4_1CILi2EEESB_NSA_ILi1EEEEEENS1_35KernelTmaWarpSpecializedCooperativeEEENS5_IJNSA_ILi256EEENSA_ILi128EEENSA_ILi64EEEEEEaNS5_IJlSC_lEEEaSK_NS4_8TiledMMAINS4_8MMA_AtomIJNS4_4SM904GMMA27MMA_64x128x32_S32S8S8_SS_TNEEEENS4_6LayoutINS5_IJSB_SC_SC_EEENS5_IJSC_NSA_ILi0EEEST_EEEEENS5_IJNS4_10UnderscoreESW_SW_EEEEENS4_23SM90_TMA_LOAD_MULTICASTENS4_14ComposedLayoutINS4_7SwizzleILi2ELi4ELi3EEENS4_18smem_ptr_flag_bitsILi8EEENSR_INS5_IJNSA_ILi8EEESI_EEENS5_IJSI_SC_EEEEEEEvNS4_8identityESZ_S19_vS1A_EENS_8epilogue10collective6detail29Sm90TmaWarpSpecializedAdapterINS1D_15DefaultEpilogueIaSK_SK_NS1C_6thread17LinearCombinationIaLi1EiiLNS1H_9ScaleType4KindE0ELNS_15FloatRoundStyleE2EaEENS1_15EpilogueDefaultEEEEEvvEEEEvNT_6ParamsE)
        /*0008*/ 	.word	0x000000a8


	//----- nvinfo : EIATTR_FRAME_SIZE
	.align		4
.L_15:
        /*000c*/ 	.byte	0x04, 0x11
        /*000e*/ 	.short	(.L_17 - .L_16)
	.align		4
.L_16:
        /*0010*/ 	.word	index@(_ZN7cutlass13device_kernelINS_4gemm6kernel13GemmUniversalIN4cute5tupleIJiiiiEEENS1_10collective13CollectiveMmaINS1_34MainloopSm90TmaGmmaWarpSpecializedILi9ENS5_IJNS4_1CILi2EEESB_NSA_ILi1EEEEEENS1_35KernelTmaWarpSpecializedCooperativeEEENS5_IJNSA_ILi256EEENSA_ILi128EEENSA_ILi64EEEEEEaNS5_IJlSC_lEEEaSK_NS4_8TiledMMAINS4_8MMA_AtomIJNS4_4SM904GMMA27MMA_64x128x32_S32S8S8_SS_TNEEEENS4_6LayoutINS5_IJSB_SC_SC_EEENS5_IJSC_NSA_ILi0EEEST_EEEEENS5_IJNS4_10UnderscoreESW_SW_EEEEENS4_23SM90_TMA_LOAD_MULTICASTENS4_14ComposedLayoutINS4_7SwizzleILi2ELi4ELi3EEENS4_18smem_ptr_flag_bitsILi8EEENSR_INS5_IJNSA_ILi8EEESI_EEENS5_IJSI_SC_EEEEEEEvNS4_8identityESZ_S19_vS1A_EENS_8epilogue10collective6detail29Sm90TmaWarpSpecializedAdapterINS1D_15DefaultEpilogueIaSK_SK_NS1C_6thread17LinearCombinationIaLi1EiiLNS1H_9ScaleType4KindE0ELNS_15FloatRoundStyleE2EaEENS1_15EpilogueDefaultEEEEEvvEEEEvNT_6ParamsE)
        /*0014*/ 	.word	0x00000000


	//----- nvinfo : EIATTR_MIN_STACK_SIZE
	.align		4
.L_17:
        /*0018*/ 	.byte	0x04, 0x12
        /*001a*/ 	.short	(.L_19 - .L_18)
	.align		4
.L_18:
        /*001c*/ 	.word	index@(_ZN7cutlass13device_kernelINS_4gemm6kernel13GemmUniversalIN4cute5tupleIJiiiiEEENS1_10collective13CollectiveMmaINS1_34MainloopSm90TmaGmmaWarpSpecializedILi9ENS5_IJNS4_1CILi2EEESB_NSA_ILi1EEEEEENS1_35KernelTmaWarpSpecializedCooperativeEEENS5_IJNSA_ILi256EEENSA_ILi128EEENSA_ILi64EEEEEEaNS5_IJlSC_lEEEaSK_NS4_8TiledMMAINS4_8MMA_AtomIJNS4_4SM904GMMA27MMA_64x128x32_S32S8S8_SS_TNEEEENS4_6LayoutINS5_IJSB_SC_SC_EEENS5_IJSC_NSA_ILi0EEEST_EEEEENS5_IJNS4_10UnderscoreESW_SW_EEEEENS4_23SM90_TMA_LOAD_MULTICASTENS4_14ComposedLayoutINS4_7SwizzleILi2ELi4ELi3EEENS4_18smem_ptr_flag_bitsILi8EEENSR_INS5_IJNSA_ILi8EEESI_EEENS5_IJSI_SC_EEEEEEEvNS4_8identityESZ_S19_vS1A_EENS_8epilogue10collective6detail29Sm90TmaWarpSpecializedAdapterINS1D_15DefaultEpilogueIaSK_SK_NS1C_6thread17LinearCombinationIaLi1EiiLNS1H_9ScaleType4KindE0ELNS_15FloatRoundStyleE2EaEENS1_15EpilogueDefaultEEEEEvvEEEEvNT_6ParamsE)
        /*0020*/ 	.word	0x00000000
.L_19:


//--------------------- .nv.compat                --------------------------
	.section	.nv.compat,"",@"SHT_CUDA_COMPAT_INFO"
	.align	4
        /*0000*/ 	.byte	0x02, 0x09, 0x01, 0x00, 0x02, 0x02, 0x04, 0x00, 0x02, 0x05, 0x05, 0x00, 0x03, 0x07, 0x01, 0x01
        /*0010*/ 	.byte	0x02, 0x03, 0x01, 0x00, 0x02, 0x06, 0x01, 0x00, 0x04, 0x0b, 0x08, 0x00, 0x00, 0x00, 0x00, 0x00
        /*0020*/ 	.byte	0x00, 0x00, 0x00, 0x00


//--------------------- .nv.info._ZN7cutlass13device_kernelINS_4gemm6kernel13GemmUniversalIN4cute5tupleIJiiiiEEENS1_10collective13CollectiveMmaINS1_34MainloopSm90TmaGmmaWarpSpecializedILi9ENS5_IJNS4_1CILi2EEESB_NSA_ILi1EEEEEENS1_35KernelTmaWarpSpecializedCooperativeEEENS5_IJNSA_ILi256EEENSA_ILi128EEENSA_ILi64EEEEEEaNS5_IJlSC_lEEEaSK_NS4_8TiledMMAINS4_8MMA_AtomIJNS4_4SM904GMMA27MMA_64x128x32_S32S8S8_SS_TNEEEENS4_6LayoutINS5_IJSB_SC_SC_EEENS5_IJSC_NSA_ILi0EEEST_EEEEENS5_IJNS4_10UnderscoreESW_SW_EEEEENS4_23SM90_TMA_LOAD_MULTICASTENS4_14ComposedLayoutINS4_7SwizzleILi2ELi4ELi3EEENS4_18smem_ptr_flag_bitsILi8EEENSR_INS5_IJNSA_ILi8EEESI_EEENS5_IJSI_SC_EEEEEEEvNS4_8identityESZ_S19_vS1A_EENS_8epilogue10collective6detail29Sm90TmaWarpSpecializedAdapterINS1D_15DefaultEpilogueIaSK_SK_NS1C_6thread17LinearCombinationIaLi1EiiLNS1H_9ScaleType4KindE0ELNS_15FloatRoundStyleE2EaEENS1_15EpilogueDefaultEEEEEvvEEEEvNT_6ParamsE --------------------------
	.section	.nv.info._ZN7cutlass13device_kernelINS_4gemm6kernel13GemmUniversalIN4cute5tupleIJiiiiEEENS1_10collective13CollectiveMmaINS1_34MainloopSm90TmaGmmaWarpSpecializedILi9ENS5_IJNS4_1CILi2EEESB_NSA_ILi1EEEEEENS1_35KernelTmaWarpSpecializedCooperativeEEENS5_IJNSA_ILi256EEENSA_ILi128EEENSA_ILi64EEEEEEaNS5_IJlSC_lEEEaSK_NS4_8TiledMMAINS4_8MMA_AtomIJNS4_4SM904GMMA27MMA_64x128x32_S32S8S8_SS_TNEEEENS4_6LayoutINS5_IJSB_SC_SC_EEENS5_IJSC_NSA_ILi0EEEST_EEEEENS5_IJNS4_10UnderscoreESW_SW_EEEEENS4_23SM90_TMA_LOAD_MULTICASTENS4_14ComposedLayoutINS4_7SwizzleILi2ELi4ELi3EEENS4_18smem_ptr_flag_bitsILi8EEENSR_INS5_IJNSA_ILi8EEESI_EEENS5_IJSI_SC_EEEEEEEvNS4_8identityESZ_S19_vS1A_EENS_8epilogue10collective6detail29Sm90TmaWarpSpecializedAdapterINS1D_15DefaultEpilogueIaSK_SK_NS1C_6thread17LinearCombinationIaLi1EiiLNS1H_9ScaleType4KindE0ELNS_15FloatRoundStyleE2EaEENS1_15EpilogueDefaultEEEEEvvEEEEvNT_6ParamsE,"",@"SHT_CUDA_INFO"
	.sectionflags	@""
	.align	4


	//----- nvinfo : EIATTR_CUDA_API_VERSION
	.align		4
        /*0000*/ 	.byte	0x04, 0x37
        /*0002*/ 	.short	(.L_21 - .L_20)
.L_20:
        /*0004*/ 	.word	0x00000082


	//----- nvinfo : EIATTR_KPARAM_INFO
	.align		4
.L_21:
        /*0008*/ 	.byte	0x04, 0x17
        /*000a*/ 	.short	(.L_23 - .L_22)
.L_22:
        /*000c*/ 	.word	0x00000000
        /*0010*/ 	.short	0x0000
        /*0012*/ 	.short	0x0070
        /*0014*/ 	.byte	0x00, 0xf0, 0x01, 0x10


	//----- nvinfo : EIATTR_SPARSE_MMA_MASK
	.align		4
.L_23:
        /*0018*/ 	.byte	0x03, 0x50
        /*001a*/ 	.short	0x0000


	//----- nvinfo : EIATTR_MAXREG_COUNT
	.align		4
        /*001c*/ 	.byte	0x03, 0x1b
        /*001e*/ 	.short	0x00a8


	//----- nvinfo : EIATTR_NUM_BARRIERS
	.align		4
        /*0020*/ 	.byte	0x02, 0x4c
        /*0022*/ 	.byte	0x01
	.zero		1


	//----- nvinfo : EIATTR_EXTERNS
	.align		4
        /*0024*/ 	.byte	0x04, 0x0f
        /*0026*/ 	.short	(.L_25 - .L_24)


	//   ....[0]....
	.align		4
.L_24:
        /*0028*/ 	.word	index@(__assertfail)


	//----- nvinfo : EIATTR_MERCURY_ISA_VERSION
	.align		4
.L_25:
        /*002c*/ 	.byte	0x03, 0x5f
        /*002e*/ 	.short	0x0101


	//----- nvinfo : EIATTR_INT_WARP_WIDE_INSTR_OFFSETS
	.align		4
        /*0030*/ 	.byte	0x04, 0x31
        /*0032*/ 	.short	(.L_27 - .L_26)


	//   ....[0]....
.L_26:
        /*0034*/ 	.word	0x00000550


	//   ....[1]....
        /*0038*/ 	.word	0x00000580


	//   ....[2]....
        /*003c*/ 	.word	0x00000740


	//----- nvinfo : EIATTR_COOP_GROUP_MASK_REGIDS
	.align		4
.L_27:
        /*0040*/ 	.byte	0x04, 0x29
        /*0042*/ 	.short	(.L_29 - .L_28)


	//   ....[0]....
.L_28:
        /*0044*/ 	.word	0xffffffff


	//   ....[1]....
        /*0048*/ 	.word	0xffffffff


	//   ....[2]....
        /*004c*/ 	.word	0xffffffff


	//   ....[3]....
        /*0050*/ 	.word	0xffffffff


	//   ....[4]....
        /*0054*/ 	.word	0xffffffff


	//   ....[5]....
        /*0058*/ 	.word	0xffffffff


	//----- nvinfo : EIATTR_COOP_GROUP_INSTR_OFFSETS
	.align		4
.L_29:
        /*005c*/ 	.byte	0x04, 0x28
        /*005e*/ 	.short	(.L_31 - .L_30)


	//   ....[0]....
.L_30:
        /*0060*/ 	.word	0x00000060


	//   ....[1]....
        /*0064*/ 	.word	0x00000070


	//   ....[2]....
        /*0068*/ 	.word	0x00000130


	//   ....[3]....
        /*006c*/ 	.word	0x000003a0


	//   ....[4]....
        /*0070*/ 	.word	0x000008c0


	//   ....[5]....
        /*0074*/ 	.word	0x00001300


	//----- nvinfo : EIATTR_REG_RECONFIG
	.align		4
.L_31:
        /*0078*/ 	.byte	0x01, 0x54
	.zero		2


	//----- nvinfo : EIATTR_SYSCALL_OFFSETS
	.align		4
        /*007c*/ 	.byte	0x04, 0x46
        /*007e*/ 	.short	(.L_33 - .L_32)


	//   ....[0]....
.L_32:
        /*0080*/ 	.word	0x000014d0


	//----- nvinfo : EIATTR_MBARRIER_INSTR_OFFSETS
	.align		4
.L_33:
        /*0084*/ 	.byte	0x04, 0x39
        /*0086*/ 	.short	(.L_35 - .L_34)


	//   ....[0]....
.L_34:
        /*0088*/ 	.word	0x00000250
        /*008c*/ 	.word	0x000000ff
        /*0090*/ 	.word	0x00000000
        /*0094*/ 	.short	0x0100
        /*0096*/ 	.byte	0x08
	.zero		1


	//   ....[1]....
        /*0098*/ 	.word	0x00000260
        /*009c*/ 	.word	0x000000ff
        /*00a0*/ 	.word	0x00000048
        /*00a4*/ 	.short	0x0100
        /*00a6*/ 	.byte	0x08
	.zero		1


	//   ....[2]....
        /*00a8*/ 	.word	0x00000270
        /*00ac*/ 	.word	0x000000ff
        /*00b0*/ 	.word	0x00000008
        /*00b4*/ 	.short	0x0100
        /*00b6*/ 	.byte	0x08
	.zero		1


	//   ....[3]....
        /*00b8*/ 	.word	0x00000280
        /*00bc*/ 	.word	0x000000ff
        /*00c0*/ 	.word	0x00000050
        /*00c4*/ 	.short	0x0100
        /*00c6*/ 	.byte	0x08
	.zero		1


	//   ....[4]....
        /*00c8*/ 	.word	0x00000290
        /*00cc*/ 	.word	0x000000ff
        /*00d0*/ 	.word	0x00000010
        /*00d4*/ 	.short	0x0100
        /*00d6*/ 	.byte	0x08
	.zero		1


	//   ....[5]....
        /*00d8*/ 	.word	0x000002a0
        /*00dc*/ 	.word	0x000000ff
        /*00e0*/ 	.word	0x00000058
        /*00e4*/ 	.short	0x0100
        /*00e6*/ 	.byte	0x08
	.zero		1


	//   ....[6]....
        /*00e8*/ 	.word	0x000002b0
        /*00ec*/ 	.word	0x000000ff
        /*00f0*/ 	.word	0x00000018
        /*00f4*/ 	.short	0x0100
        /*00f6*/ 	.byte	0x08
	.zero		1


	//   ....[7]....
        /*00f8*/ 	.word	0x000002c0
        /*00fc*/ 	.word	0x000000ff
        /*0100*/ 	.word	0x00000060
        /*0104*/ 	.short	0x0100
        /*0106*/ 	.byte	0x08
	.zero		1


	//   ....[8]....
        /*0108*/ 	.word	0x000002d0
        /*010c*/ 	.word	0x000000ff
        /*0110*/ 	.word	0x00000020
        /*0114*/ 	.short	0x0100
        /*0116*/ 	.byte	0x08
	.zero		1


	//   ....[9]....
        /*0118*/ 	.word	0x000002e0
        /*011c*/ 	.word	0x000000ff
        /*0120*/ 	.word	0x00000068
        /*0124*/ 	.short	0x0100
        /*0126*/ 	.byte	0x08
	.zero		1


	//   ....[10]....
        /*0128*/ 	.word	0x000002f0
        /*012c*/ 	.word	0x000000ff
        /*0130*/ 	.word	0x00000028
        /*0134*/ 	.short	0x0100
        /*0136*/ 	.byte	0x08
	.zero		1


	//   ....[11]....
        /*0138*/ 	.word	0x00000300
        /*013c*/ 	.word	0x000000ff
        /*0140*/ 	.word	0x00000070
        /*0144*/ 	.short	0x0100
        /*0146*/ 	.byte	0x08
	.zero		1


	//   ....[12]....
        /*0148*/ 	.word	0x00000310
        /*014c*/ 	.word	0x000000ff
        /*0150*/ 	.word	0x00000030
        /*0154*/ 	.short	0x0100
        /*0156*/ 	.byte	0x08
	.zero		1


	//   ....[13]....
        /*0158*/ 	.word	0x00000320
        /*015c*/ 	.word	0x000000ff
        /*0160*/ 	.word	0x00000078
        /*0164*/ 	.short	0x0100
        /*0166*/ 	.byte	0x08
	.zero		1


	//   ....[14]....
        /*0168*/ 	.word	0x00000330
        /*016c*/ 	.word	0x000000ff
        /*0170*/ 	.word	0x00000038
        /*0174*/ 	.short	0x0100
        /*0176*/ 	.byte	0x08
	.zero		1


	//   ....[15]....
        /*0178*/ 	.word	0x00000340
        /*017c*/ 	.word	0x000000ff
        /*0180*/ 	.word	0x00000080
        /*0184*/ 	.short	0x0100
        /*0186*/ 	.byte	0x08
	.zero		1


	//   ....[16]....
        /*0188*/ 	.word	0x00000350
        /*018c*/ 	.word	0x000000ff
        /*0190*/ 	.word	0x00000040
        /*0194*/ 	.short	0x0100
        /*0196*/ 	.byte	0x08
	.zero		1


	//   ....[17]....
        /*0198*/ 	.word	0x00000360
        /*019c*/ 	.word	0x000000ff
        /*01a0*/ 	.word	0x00000088
        /*01a4*/ 	.short	0x0100
        /*01a6*/ 	.byte	0x08
	.zero		1


	//   ....[18]....
        /*01a8*/ 	.word	0x000007c0
        /*01ac*/ 	.word	0x000000ff
        /*01b0*/ 	.word	0x000000a0
        /*01b4*/ 	.short	0x0100
        /*01b6*/ 	.byte	0x06
	.zero		1


	//   ....[19]....
        /*01b8*/ 	.word	0x00000850
        /*01bc*/ 	.word	0x000000ff
        /*01c0*/ 	.word	0x000000a8
        /*01c4*/ 	.short	0x0100
        /*01c6*/ 	.byte	0x06
	.zero		1


	//   ....[20]....
        /*01c8*/ 	.word	0x000015a0
        /*01cc*/ 	.word	0x00000003
        /*01d0*/ 	.word	0x00000000
        /*01d4*/ 	.short	0x010a
        /*01d6*/ 	.byte	0x3f
	.zero		1


	//   ....[21]....
        /*01d8*/ 	.word	0x000015e0
        /*01dc*/ 	.word	0x00000003
        /*01e0*/ 	.word	0x00000000
        /*01e4*/ 	.short	0x010a
        /*01e6*/ 	.byte	0x3f
	.zero		1


	//   ....[22]....
        /*01e8*/ 	.word	0x00001960
        /*01ec*/ 	.word	0x00000005
        /*01f0*/ 	.word	0x00000000
        /*01f4*/ 	.short	0x010a
        /*01f6*/ 	.byte	0x3f
	.zero		1


	//   ....[23]....
        /*01f8*/ 	.word	0x000019a0
        /*01fc*/ 	.word	0x00000005
        /*0200*/ 	.word	0x00000000
        /*0204*/ 	.short	0x010a
        /*0206*/ 	.byte	0x3f
	.zero		1


	//   ....[24]....
        /*0208*/ 	.word	0x00001bc0
        /*020c*/ 	.word	0x00000005
        /*0210*/ 	.word	0x00000000
        /*0214*/ 	.short	0x0101
        /*0216*/ 	.byte	0x3f
	.zero		1


	//   ....[25]....
        /*0218*/ 	.word	0x00001de0
        /*021c*/ 	.word	0x00000003
        /*0220*/ 	.word	0x00000000
        /*0224*/ 	.short	0x0101
        /*0226*/ 	.byte	0x3f
	.zero		1


	//   ....[26]....
        /*0228*/ 	.word	0x00009510
        /*022c*/ 	.word	0x0000000e
        /*0230*/ 	.word	0x00000048
        /*0234*/ 	.short	0x010a
        /*0236*/ 	.byte	0x3f
	.zero		1


	//   ....[27]....
        /*0238*/ 	.word	0x00009890
        /*023c*/ 	.word	0x00000006
        /*0240*/ 	.word	0x000000a8
        /*0244*/ 	.short	0x0101
        /*0246*/ 	.byte	0x3f
	.zero		1


	//   ....[28]....
        /*0248*/ 	.word	0x00009fc0
        /*024c*/ 	.word	0x00000007
        /*0250*/ 	.word	0x00000000
        /*0254*/ 	.short	0x010a
        /*0256*/ 	.byte	0x3f
	.zero		1


	//   ....[29]....
        /*0258*/ 	.word	0x0000a040
        /*025c*/ 	.word	0x00000009
        /*0260*/ 	.word	0x00000000
        /*0264*/ 	.short	0x010a
        /*0266*/ 	.byte	0x3f
	.zero		1


	//   ....[30]....
        /*0268*/ 	.word	0x0000a0d0
        /*026c*/ 	.word	0x00000006
        /*0270*/ 	.word	0x00000000
        /*0274*/ 	.short	0x010a
        /*0276*/ 	.byte	0x3f
	.zero		1


	//   ....[31]....
        /*0278*/ 	.word	0x0000a160
        /*027c*/ 	.word	0x00000009
        /*0280*/ 	.word	0x00000000
        /*0284*/ 	.short	0x010a
        /*0286*/ 	.byte	0x3f
	.zero		1


	//   ....[32]....
        /*0288*/ 	.word	0x0000a1f0
        /*028c*/ 	.word	0x00000006
        /*0290*/ 	.word	0x00000000
        /*0294*/ 	.short	0x010a
        /*0296*/ 	.byte	0x3f
	.zero		1


	//   ....[33]....
        /*0298*/ 	.word	0x0000a280
        /*029c*/ 	.word	0x00000009
        /*02a0*/ 	.word	0x00000000
        /*02a4*/ 	.short	0x010a
        /*02a6*/ 	.byte	0x3f
	.zero		1


	//   ....[34]....
        /*02a8*/ 	.word	0x0000a310
        /*02ac*/ 	.word	0x00000006
        /*02b0*/ 	.word	0x00000000
        /*02b4*/ 	.short	0x010a
        /*02b6*/ 	.byte	0x3f
	.zero		1


	//   ....[35]....
        /*02b8*/ 	.word	0x0000a3a0
        /*02bc*/ 	.word	0x00000009
        /*02c0*/ 	.word	0x00000000
        /*02c4*/ 	.short	0x010a
        /*02c6*/ 	.byte	0x3f
	.zero		1


	//   ....[36]....
        /*02c8*/ 	.word	0x0000a430
        /*02cc*/ 	.word	0x00000003
        /*02d0*/ 	.word	0x00000000
        /*02d4*/ 	.short	0x010a
        /*02d6*/ 	.byte	0x3f
	.zero		1


	//   ....[37]....
        /*02d8*/ 	.word	0x0000a490
        /*02dc*/ 	.word	0x00000003
        /*02e0*/ 	.word	0x00000000
        /*02e4*/ 	.short	0x010a
        /*02e6*/ 	.byte	0x3f
	.zero		1


	//   ....[38]....
        /*02e8*/ 	.word	0x0000a4e0
        /*02ec*/ 	.word	0x00000005
        /*02f0*/ 	.word	0x00000000
        /*02f4*/ 	.short	0x010a
        /*02f6*/ 	.byte	0x3f
	.zero		1


	//   ....[39]....
        /*02f8*/ 	.word	0x0000a5b0
        /*02fc*/ 	.word	0x0000000e
        /*0300*/ 	.word	0x00000048
        /*0304*/ 	.short	0x010a
        /*0306*/ 	.byte	0x3f
	.zero		1


	//   ....[40]....
        /*0308*/ 	.word	0x0000a680
        /*030c*/ 	.word	0x00000007
        /*0310*/ 	.word	0x00000000
        /*0314*/ 	.short	0x010a
        /*0316*/ 	.byte	0x3f
	.zero		1


	//   ....[41]....
        /*0318*/ 	.word	0x0000a6d0
        /*031c*/ 	.word	0x00000009
        /*0320*/ 	.word	0x00000000
        /*0324*/ 	.short	0x010a
        /*0326*/ 	.byte	0x3f
	.zero		1


	//   ....[42]....
        /*0328*/ 	.word	0x0000a720
        /*032c*/ 	.word	0x00000006
        /*0330*/ 	.word	0x00000000
        /*0334*/ 	.short	0x010a
        /*0336*/ 	.byte	0x3f
	.zero		1


	//   ....[43]....
        /*0338*/ 	.word	0x0000a770
        /*033c*/ 	.word	0x00000009
        /*0340*/ 	.word	0x00000000
        /*0344*/ 	.short	0x010a
        /*0346*/ 	.byte	0x3f
	.zero		1


	//   ....[44]....
        /*0348*/ 	.word	0x0000a7c0
        /*034c*/ 	.word	0x00000006
        /*0350*/ 	.word	0x00000000
        /*0354*/ 	.short	0x010a
        /*0356*/ 	.byte	0x3f
	.zero		1


	//   ....[45]....
        /*0358*/ 	.word	0x0000a810
        /*035c*/ 	.word	0x00000009
        /*0360*/ 	.word	0x00000000
        /*0364*/ 	.short	0x010a
        /*0366*/ 	.byte	0x3f
	.zero		1


	//   ....[46]....
        /*0368*/ 	.word	0x0000a860
        /*036c*/ 	.word	0x00000006
        /*0370*/ 	.word	0x00000000
        /*0374*/ 	.short	0x010a
        /*0376*/ 	.byte	0x3f
	.zero		1


	//   ....[47]....
        /*0378*/ 	.word	0x0000a8b0
        /*037c*/ 	.word	0x00000009
        /*0380*/ 	.word	0x00000000
        /*0384*/ 	.short	0x010a
        /*0386*/ 	.byte	0x3f
	.zero		1


	//----- nvinfo : EIATTR_NUM_MBARRIERS
	.align		4
.L_35:
        /*0388*/ 	.byte	0x03, 0x38
        /*038a*/ 	.short	0x0014


	//----- nvinfo : EIATTR_EXIT_INSTR_OFFSETS
	.align		4
        /*038c*/ 	.byte	0x04, 0x1c
        /*038e*/ 	.short	(.L_37 - .L_36)


	//   ....[0]....
.L_36:
        /*0390*/ 	.word	0x00000a20


	//   ....[1]....
        /*0394*/ 	.word	0x00001240


	//   ....[2]....
        /*0398*/ 	.word	0x00008b30


	//   ....[3]....
        /*039c*/ 	.word	0x00009090


	//   ....[4]....
        /*03a0*/ 	.word	0x0000a480


	//----- nvinfo : EIATTR_MAX_THREADS
	.align		4
.L_37:
        /*03a4*/ 	.byte	0x04, 0x05
        /*03a6*/ 	.short	(.L_39 - .L_38)
.L_38:
        /*03a8*/ 	.word	0x00000180
        /*03ac*/ 	.word	0x00000001
        /*03b0*/ 	.word	0x00000001


	//----- nvinfo : EIATTR_CRS_STACK_SIZE
	.align		4
.L_39:
        /*03b4*/ 	.byte	0x04, 0x1e
        /*03b6*/ 	.short	(.L_41 - .L_40)
.L_40:
        /*03b8*/ 	.word	0x00000000


	//----- nvinfo : EIATTR_CBANK_PARAM_SIZE
	.align		4
.L_41:
        /*03bc*/ 	.byte	0x03, 0x19
        /*03be*/ 	.short	0x0470


	//----- nvinfo : EIATTR_PARAM_CBANK
	.align		4
        /*03c0*/ 	.byte	0x04, 0x0a
        /*03c2*/ 	.short	(.L_43 - .L_42)
	.align		4
.L_42:
        /*03c4*/ 	.word	index@(.nv.constant0._ZN7cutlass13device_kernelINS_4gemm6kernel13GemmUniversalIN4cute5tupleIJiiiiEEENS1_10collective13CollectiveMmaINS1_34MainloopSm90TmaGmmaWarpSpecializedILi9ENS5_IJNS4_1CILi2EEESB_NSA_ILi1EEEEEENS1_35KernelTmaWarpSpecializedCooperativeEEENS5_IJNSA_ILi256EEENSA_ILi128EEENSA_ILi64EEEEEEaNS5_IJlSC_lEEEaSK_NS4_8TiledMMAINS4_8MMA_AtomIJNS4_4SM904GMMA27MMA_64x128x32_S32S8S8_SS_TNEEEENS4_6LayoutINS5_IJSB_SC_SC_EEENS5_IJSC_NSA_ILi0EEEST_EEEEENS5_IJNS4_10UnderscoreESW_SW_EEEEENS4_23SM90_TMA_LOAD_MULTICASTENS4_14ComposedLayoutINS4_7SwizzleILi2ELi4ELi3EEENS4_18smem_ptr_flag_bitsILi8EEENSR_INS5_IJNSA_ILi8EEESI_EEENS5_IJSI_SC_EEEEEEEvNS4_8identityESZ_S19_vS1A_EENS_8epilogue10collective6detail29Sm90TmaWarpSpecializedAdapterINS1D_15DefaultEpilogueIaSK_SK_NS1C_6thread17LinearCombinationIaLi1EiiLNS1H_9ScaleType4KindE0ELNS_15FloatRoundStyleE2EaEENS1_15EpilogueDefaultEEEEEvvEEEEvNT_6ParamsE)
        /*03c8*/ 	.short	0x0210
        /*03ca*/ 	.short	0x0470


	//----- nvinfo : EIATTR_SW_WAR
	.align		4
.L_43:
        /*03cc*/ 	.byte	0x04, 0x36
        /*03ce*/ 	.short	(.L_45 - .L_44)
.L_44:
        /*03d0*/ 	.word	0x00000008
.L_45:


//--------------------- .nv.callgraph             --------------------------
	.section	.nv.callgraph,"",@"SHT_CUDA_CALLGRAPH"
	.align	4
	.sectionentsize	8
	.align		4
        /*0000*/ 	.word	0x00000000
	.align		4
        /*0004*/ 	.word	0xffffffff
	.align		4
        /*0008*/ 	.word	index@(_ZN7cutlass13device_kernelINS_4gemm6kernel13GemmUniversalIN4cute5tupleIJiiiiEEENS1_10collective13CollectiveMmaINS1_34MainloopSm90TmaGmmaWarpSpecializedILi9ENS5_IJNS4_1CILi2EEESB_NSA_ILi1EEEEEENS1_35KernelTmaWarpSpecializedCooperativeEEENS5_IJNSA_ILi256EEENSA_ILi128EEENSA_ILi64EEEEEEaNS5_IJlSC_lEEEaSK_NS4_8TiledMMAINS4_8MMA_AtomIJNS4_4SM904GMMA27MMA_64x128x32_S32S8S8_SS_TNEEEENS4_6LayoutINS5_IJSB_SC_SC_EEENS5_IJSC_NSA_ILi0EEEST_EEEEENS5_IJNS4_10UnderscoreESW_SW_EEEEENS4_23SM90_TMA_LOAD_MULTICASTENS4_14ComposedLayoutINS4_7SwizzleILi2ELi4ELi3EEENS4_18smem_ptr_flag_bitsILi8EEENSR_INS5_IJNSA_ILi8EEESI_EEENS5_IJSI_SC_EEEEEEEvNS4_8identityESZ_S19_vS1A_EENS_8epilogue10collective6detail29Sm90TmaWarpSpecializedAdapterINS1D_15DefaultEpilogueIaSK_SK_NS1C_6thread17LinearCombinationIaLi1EiiLNS1H_9ScaleType4KindE0ELNS_15FloatRoundStyleE2EaEENS1_15EpilogueDefaultEEEEEvvEEEEvNT_6ParamsE)
	.align		4
        /*000c*/ 	.word	index@(__assertfail)
	.align		4
        /*0010*/ 	.word	0x00000000
	.align		4
        /*0014*/ 	.word	0xfffffffe
	.align		4
        /*0018*/ 	.word	0x00000000
	.align		4
        /*001c*/ 	.word	0xfffffffd
	.align		4
        /*0020*/ 	.word	0x00000000
	.align		4
        /*0024*/ 	.word	0xfffffffc


//--------------------- .nv.constant4             --------------------------
	.section	.nv.constant4,"a",@progbits
	.align	8
	.align		8
.nv.constant4:
        /*0000*/ 	.dword	__assertfail
	.align		8
        /*0008*/ 	.dword	__unnamed_1
	.align		8
        /*0010*/ 	.dword	_ZN39_INTERNAL_bd4f7b54_4_k_cu_ada5fb81_69234cuda3std3__45__cpo5beginE
	.align		8
        /*0018*/ 	.dword	_ZN39_INTERNAL_bd4f7b54_4_k_cu_ada5fb81_69234cuda3std3__45__cpo3endE
	.align		8
        /*0020*/ 	.dword	_ZN39_INTERNAL_bd4f7b54_4_k_cu_ada5fb81_69234cuda3std3__45__cpo6cbeginE
	.align		8
        /*0028*/ 	.dword	_ZN39_INTERNAL_bd4f7b54_4_k_cu_ada5fb81_69234cuda3std3__45__cpo4cendE
	.align		8
        /*0030*/ 	.dword	_ZN39_INTERNAL_bd4f7b54_4_k_cu_ada5fb81_69234cuda3std3__441_GLOBAL__N__bd4f7b54_4_k_cu_ada5fb81_69236ignoreE
	.align		8
        /*0038*/ 	.dword	_ZN39_INTERNAL_bd4f7b54_4_k_cu_ada5fb81_69234cuda3std3__419piecewise_constructE
	.align		8
        /*0040*/ 	.dword	_ZN39_INTERNAL_bd4f7b54_4_k_cu_ada5fb81_69234cuda3std3__48in_placeE
	.align		8
        /*0048*/ 	.dword	_ZN39_INTERNAL_bd4f7b54_4_k_cu_ada5fb81_69234cuda3std6ranges3__45__cpo4swapE
	.align		8
        /*0050*/ 	.dword	_ZN39_INTERNAL_bd4f7b54_4_k_cu_ada5fb81_69234cuda3std6ranges3__45__cpo9iter_moveE
	.align		8
        /*0058*/ 	.dword	_ZN39_INTERNAL_bd4f7b54_4_k_cu_ada5fb81_69234cute7productE
	.align		8
        /*0060*/ 	.dword	_ZN39_INTERNAL_bd4f7b54_4_k_cu_ada5fb81_69234cute1_E
	.align		8
        /*0068*/ 	.dword	$str$22
	.align		8
        /*0070*/ 	.dword	$str$23


//--------------------- .text._ZN7cutlass13device_kernelINS_4gemm6kernel13GemmUniversalIN4cute5tupleIJiiiiEEENS1_10collective13CollectiveMmaINS1_34MainloopSm90TmaGmmaWarpSpecializedILi9ENS5_IJNS4_1CILi2EEESB_NSA_ILi1EEEEEENS1_35KernelTmaWarpSpecializedCooperativeEEENS5_IJNSA_ILi256EEENSA_ILi128EEENSA_ILi64EEEEEEaNS5_IJlSC_lEEEaSK_NS4_8TiledMMAINS4_8MMA_AtomIJNS4_4SM904GMMA27MMA_64x128x32_S32S8S8_SS_TNEEEENS4_6LayoutINS5_IJSB_SC_SC_EEENS5_IJSC_NSA_ILi0EEEST_EEEEENS5_IJNS4_10UnderscoreESW_SW_EEEEENS4_23SM90_TMA_LOAD_MULTICASTENS4_14ComposedLayoutINS4_7SwizzleILi2ELi4ELi3EEENS4_18smem_ptr_flag_bitsILi8EEENSR_INS5_IJNSA_ILi8EEESI_EEENS5_IJSI_SC_EEEEEEEvNS4_8identityESZ_S19_vS1A_EENS_8epilogue10collective6detail29Sm90TmaWarpSpecializedAdapterINS1D_15DefaultEpilogueIaSK_SK_NS1C_6thread17LinearCombinationIaLi1EiiLNS1H_9ScaleType4KindE0ELNS_15FloatRoundStyleE2EaEENS1_15EpilogueDefaultEEEEEvvEEEEvNT_6ParamsE --------------------------
	.section	.text._ZN7cutlass13device_kernelINS_4gemm6kernel13GemmUniversalIN4cute5tupleIJiiiiEEENS1_10collective13CollectiveMmaINS1_34MainloopSm90TmaGmmaWarpSpecializedILi9ENS5_IJNS4_1CILi2EEESB_NSA_ILi1EEEEEENS1_35KernelTmaWarpSpecializedCooperativeEEENS5_IJNSA_ILi256EEENSA_ILi128EEENSA_ILi64EEEEEEaNS5_IJlSC_lEEEaSK_NS4_8TiledMMAINS4_8MMA_AtomIJNS4_4SM904GMMA27MMA_64x128x32_S32S8S8_SS_TNEEEENS4_6LayoutINS5_IJSB_SC_SC_EEENS5_IJSC_NSA_ILi0EEEST_EEEEENS5_IJNS4_10UnderscoreESW_SW_EEEEENS4_23SM90_TMA_LOAD_MULTICASTENS4_14ComposedLayoutINS4_7SwizzleILi2ELi4ELi3EEENS4_18smem_ptr_flag_bitsILi8EEENSR_INS5_IJNSA_ILi8EEESI_EEENS5_IJSI_SC_EEEEEEEvNS4_8identityESZ_S19_vS1A_EENS_8epilogue10collective6detail29Sm90TmaWarpSpecializedAdapterINS1D_15DefaultEpilogueIaSK_SK_NS1C_6thread17LinearCombinationIaLi1EiiLNS1H_9ScaleType4KindE0ELNS_15FloatRoundStyleE2EaEENS1_15EpilogueDefaultEEEEEvvEEEEvNT_6ParamsE,"ax",@progbits
	.align	128
.text._ZN7cutlass13device_kernelINS_4gemm6kernel13GemmUniversalIN4cute5tupleIJiiiiEEENS1_10collective13CollectiveMmaINS1_34MainloopSm90TmaGmmaWarpSpecializedILi9ENS5_IJNS4_1CILi2EEESB_NSA_ILi1EEEEEENS1_35KernelTmaWarpSpecializedCooperativeEEENS5_IJNSA_ILi256EEENSA_ILi128EEENSA_ILi64EEEEEEaNS5_IJlSC_lEEEaSK_NS4_8TiledMMAINS4_8MMA_AtomIJNS4_4SM904GMMA27MMA_64x128x32_S32S8S8_SS_TNEEEENS4_6LayoutINS5_IJSB_SC_SC_EEENS5_IJSC_NSA_ILi0EEEST_EEEEENS5_IJNS4_10UnderscoreESW_SW_EEEEENS4_23SM90_TMA_LOAD_MULTICASTENS4_14ComposedLayoutINS4_7SwizzleILi2ELi4ELi3EEENS4_18smem_ptr_flag_bitsILi8EEENSR_INS5_IJNSA_ILi8EEESI_EEENS5_IJSI_SC_EEEEEEEvNS4_8identityESZ_S19_vS1A_EENS_8epilogue10collective6detail29Sm90TmaWarpSpecializedAdapterINS1D_15DefaultEpilogueIaSK_SK_NS1C_6thread17LinearCombinationIaLi1EiiLNS1H_9ScaleType4KindE0ELNS_15FloatRoundStyleE2EaEENS1_15EpilogueDefaultEEEEEvvEEEEvNT_6ParamsE:
        .type           _ZN7cutlass13device_kernelINS_4gemm6kernel13GemmUniversalIN4cute5tupleIJiiiiEEENS1_10collective13CollectiveMmaINS1_34MainloopSm90TmaGmmaWarpSpecializedILi9ENS5_IJNS4_1CILi2EEESB_NSA_ILi1EEEEEENS1_35KernelTmaWarpSpecializedCooperativeEEENS5_IJNSA_ILi256EEENSA_ILi128EEENSA_ILi64EEEEEEaNS5_IJlSC_lEEEaSK_NS4_8TiledMMAINS4_8MMA_AtomIJNS4_4SM904GMMA27MMA_64x128x32_S32S8S8_SS_TNEEEENS4_6LayoutINS5_IJSB_SC_SC_EEENS5_IJSC_NSA_ILi0EEEST_EEEEENS5_IJNS4_10UnderscoreESW_SW_EEEEENS4_23SM90_TMA_LOAD_MULTICASTENS4_14ComposedLayoutINS4_7SwizzleILi2ELi4ELi3EEENS4_18smem_ptr_flag_bitsILi8EEENSR_INS5_IJNSA_ILi8EEESI_EEENS5_IJSI_SC_EEEEEEEvNS4_8identityESZ_S19_vS1A_EENS_8epilogue10collective6detail29Sm90TmaWarpSpecializedAdapterINS1D_15DefaultEpilogueIaSK_SK_NS1C_6thread17LinearCombinationIaLi1EiiLNS1H_9ScaleType4KindE0ELNS_15FloatRoundStyleE2EaEENS1_15EpilogueDefaultEEEEEvvEEEEvNT_6ParamsE,@function
        .size           _ZN7cutlass13device_kernelINS_4gemm6kernel13GemmUniversalIN4cute5tupleIJiiiiEEENS1_10collective13CollectiveMmaINS1_34MainloopSm90TmaGmmaWarpSpecializedILi9ENS5_IJNS4_1CILi2EEESB_NSA_ILi1EEEEEENS1_35KernelTmaWarpSpecializedCooperativeEEENS5_IJNSA_ILi256EEENSA_ILi128EEENSA_ILi64EEEEEEaNS5_IJlSC_lEEEaSK_NS4_8TiledMMAINS4_8MMA_AtomIJNS4_4SM904GMMA27MMA_64x128x32_S32S8S8_SS_TNEEEENS4_6LayoutINS5_IJSB_SC_SC_EEENS5_IJSC_NSA_ILi0EEEST_EEEEENS5_IJNS4_10UnderscoreESW_SW_EEEEENS4_23SM90_TMA_LOAD_MULTICASTENS4_14ComposedLayoutINS4_7SwizzleILi2ELi4ELi3EEENS4_18smem_ptr_flag_bitsILi8EEENSR_INS5_IJNSA_ILi8EEESI_EEENS5_IJSI_SC_EEEEEEEvNS4_8identityESZ_S19_vS1A_EENS_8epilogue10collective6detail29Sm90TmaWarpSpecializedAdapterINS1D_15DefaultEpilogueIaSK_SK_NS1C_6thread17LinearCombinationIaLi1EiiLNS1H_9ScaleType4KindE0ELNS_15FloatRoundStyleE2EaEENS1_15EpilogueDefaultEEEEEvvEEEEvNT_6ParamsE,(.L_x_342 - _ZN7cutlass13device_kernelINS_4gemm6kernel13GemmUniversalIN4cute5tupleIJiiiiEEENS1_10collective13CollectiveMmaINS1_34MainloopSm90TmaGmmaWarpSpecializedILi9ENS5_IJNS4_1CILi2EEESB_NSA_ILi1EEEEEENS1_35KernelTmaWarpSpecializedCooperativeEEENS5_IJNSA_ILi256EEENSA_ILi128EEENSA_ILi64EEEEEEaNS5_IJlSC_lEEEaSK_NS4_8TiledMMAINS4_8MMA_AtomIJNS4_4SM904GMMA27MMA_64x128x32_S32S8S8_SS_TNEEEENS4_6LayoutINS5_IJSB_SC_SC_EEENS5_IJSC_NSA_ILi0EEEST_EEEEENS5_IJNS4_10UnderscoreESW_SW_EEEEENS4_23SM90_TMA_LOAD_MULTICASTENS4_14ComposedLayoutINS4_7SwizzleILi2ELi4ELi3EEENS4_18smem_ptr_flag_bitsILi8EEENSR_INS5_IJNSA_ILi8EEESI_EEENS5_IJSI_SC_EEEEEEEvNS4_8identityESZ_S19_vS1A_EENS_8epilogue10collective6detail29Sm90TmaWarpSpecializedAdapterINS1D_15DefaultEpilogueIaSK_SK_NS1C_6thread17LinearCombinationIaLi1EiiLNS1H_9ScaleType4KindE0ELNS_15FloatRoundStyleE2EaEENS1_15EpilogueDefaultEEEEEvvEEEEvNT_6ParamsE)
        .other          _ZN7cutlass13device_kernelINS_4gemm6kernel13GemmUniversalIN4cute5tupleIJiiiiEEENS1_10collective13CollectiveMmaINS1_34MainloopSm90TmaGmmaWarpSpecializedILi9ENS5_IJNS4_1CILi2EEESB_NSA_ILi1EEEEEENS1_35KernelTmaWarpSpecializedCooperativeEEENS5_IJNSA_ILi256EEENSA_ILi128EEENSA_ILi64EEEEEEaNS5_IJlSC_lEEEaSK_NS4_8TiledMMAINS4_8MMA_AtomIJNS4_4SM904GMMA27MMA_64x128x32_S32S8S8_SS_TNEEEENS4_6LayoutINS5_IJSB_SC_SC_EEENS5_IJSC_NSA_ILi0EEEST_EEEEENS5_IJNS4_10UnderscoreESW_SW_EEEEENS4_23SM90_TMA_LOAD_MULTICASTENS4_14ComposedLayoutINS4_7SwizzleILi2ELi4ELi3EEENS4_18smem_ptr_flag_bitsILi8EEENSR_INS5_IJNSA_ILi8EEESI_EEENS5_IJSI_SC_EEEEEEEvNS4_8identityESZ_S19_vS1A_EENS_8epilogue10collective6detail29Sm90TmaWarpSpecializedAdapterINS1D_15DefaultEpilogueIaSK_SK_NS1C_6thread17LinearCombinationIaLi1EiiLNS1H_9ScaleType4KindE0ELNS_15FloatRoundStyleE2EaEENS1_15EpilogueDefaultEEEEEvvEEEEvNT_6ParamsE,@"STO_CUDA_ENTRY STV_DEFAULT"
_ZN7cutlass13device_kernelINS_4gemm6kernel13GemmUniversalIN4cute5tupleIJiiiiEEENS1_10collective13CollectiveMmaINS1_34MainloopSm90TmaGmmaWarpSpecializedILi9ENS5_IJNS4_1CILi2EEESB_NSA_ILi1EEEEEENS1_35KernelTmaWarpSpecializedCooperativeEEENS5_IJNSA_ILi256EEENSA_ILi128EEENSA_ILi64EEEEEEaNS5_IJlSC_lEEEaSK_NS4_8TiledMMAINS4_8MMA_AtomIJNS4_4SM904GMMA27MMA_64x128x32_S32S8S8_SS_TNEEEENS4_6LayoutINS5_IJSB_SC_SC_EEENS5_IJSC_NSA_ILi0EEEST_EEEEENS5_IJNS4_10UnderscoreESW_SW_EEEEENS4_23SM90_TMA_LOAD_MULTICASTENS4_14ComposedLayoutINS4_7SwizzleILi2ELi4ELi3EEENS4_18smem_ptr_flag_bitsILi8EEENSR_INS5_IJNSA_ILi8EEESI_EEENS5_IJSI_SC_EEEEEEEvNS4_8identityESZ_S19_vS1A_EENS_8epilogue10collective6detail29Sm90TmaWarpSpecializedAdapterINS1D_15DefaultEpilogueIaSK_SK_NS1C_6thread17LinearCombinationIaLi1EiiLNS1H_9ScaleType4KindE0ELNS_15FloatRoundStyleE2EaEENS1_15EpilogueDefaultEEEEEvvEEEEvNT_6ParamsE:
[----:B------:R-:W0:Y:S01]  /*0000*/  LDC R1, c[0x0][0x28] ;  /* 0x00000a00ff017b82 */ /* 0x000e220000000800 */
[----:B------:R-:W1:Y:S01]  /*0010*/  S2R R18, SR_TID.X ;  /* 0x0000000000127919 */ /* 0x000e620000002100 */
[----:B------:R-:W-:Y:S01]  /*0020*/  ELECT P0, URZ, PT ;  /* 0x00000000003f782f */ /* 0x000fe20003800000 */
[----:B------:R-:W-:Y:S01]  /*0030*/  BSSY B0, `(.L_x_0) ;  /* 0x000000f000007945 */ /* 0x000fe20003800000 */
[--C-:B-1----:R-:W-:Y:S02]  /*0040*/  SHF.R.U32.HI R0, RZ, 0x5, R18.reuse ;  /* 0x00000005ff007819 */ /* 0x102fe40000011612 */
[----:B------:R-:W-:-:S03]  /*0050*/  SHF.R.U32.HI R3, RZ, 0x7, R18 ;  /* 0x00000007ff037819 */ /* 0x000fc60000011612 */
[----:B------:R-:W1:Y:S04]  /*0060*/  SHFL.IDX PT, R2, R0, RZ, 0x1f ;  /* 0x00001fff00027589 */ /* 0x000e6800000e0000 */
[----:B------:R2:W3:Y:S01]  /*0070*/  SHFL.IDX PT, R5, R3, RZ, 0x1f ;  /* 0x00001fff03057589 */ /* 0x0004e200000e0000 */
[----:B-1----:R-:W-:-:S13]  /*0080*/  ISETP.NE.OR P0, PT, R2, RZ, !P0 ;  /* 0x000000ff0200720c */ /* 0x002fda0004705670 */
[----:B0-23--:R-:W-:Y:S05]  /*0090*/  @P0 BRA `(.L_x_1) ;  /* 0x0000000000200947 */ /* 0x00dfea0003800000 */
[----:B------:R-:W-:Y:S02]  /*00a0*/  ULDC.64 UR4, c[0x0][0x198] ;  /* 0x0000660000047ab9 */ /* 0x000fe40000000a00 */
[----:B------:R-:W-:Y:S02]  /*00b0*/  UIADD3 UR6, UP0, UR4, 0xf0, URZ ;  /* 0x000000f004067890 */ /* 0x000fe4000ff1e03f */
[----:B------:R-:W-:Y:S02]  /*00c0*/  UIADD3 UR4, UP1, UR4, 0x1f0, URZ ;  /* 0x000001f004047890 */ /* 0x000fe4000ff3e03f */
[----:B------:R-:W-:Y:S02]  /*00d0*/  UIADD3.X UR7, URZ, UR5, URZ, UP0, !UPT ;  /* 0x000000053f077290 */ /* 0x000fe400087fe43f */
[----:B------:R-:W-:-:S07]  /*00e0*/  UIADD3.X UR5, URZ, UR5, URZ, UP1, !UPT ;  /* 0x000000053f057290 */ /* 0x000fce0008ffe43f */
[----:B------:R0:W-:Y:S02]  /*00f0*/  UTMACCTL.PF [UR6] ;  /* 0x00000000060079b9 */ /* 0x0001e40008040000 */
[----:B------:R0:W-:Y:S02]  /*0100*/  UTMACCTL.PF [UR4] ;  /* 0x00000000040079b9 */ /* 0x0001e40008040000 */
[----:B0-----:R-:W-:Y:S01]  /*0110*/  NOP ;  /* 0x0000000000007918 */ /* 0x001fe20000000000 */
.L_x_1:
[----:B------:R-:W-:Y:S05]  /*0120*/  BSYNC B0 ;  /* 0x0000000000007941 */ /* 0x000fea0003800000 */
.L_x_0:
[----:B------:R-:W0:Y:S02]  /*0130*/  SHFL.IDX PT, R3, R0, RZ, 0x1f ;  /* 0x00001fff00037589 */ /* 0x000e2400000e0000 */
[----:B0-----:R-:W-:-:S13]  /*0140*/  ISETP.NE.AND P0, PT, R3, RZ, PT ;  /* 0x000000ff0300720c */ /* 0x001fda0003f05270 */
[----:B------:R-:W-:Y:S05]  /*0150*/  @P0 BRA `(.L_x_2) ;  /* 0x00000000008c0947 */ /* 0x000fea0003800000 */
[----:B------:R-:W-:Y:S01]  /*0160*/  ELECT P0, URZ, PT ;  /* 0x00000000003f782f */ /* 0x000fe20003800000 */
[----:B------:R-:W-:-:S12]  /*0170*/  BSSY B0, `(.L_x_2) ;  /* 0x0000021000007945 */ /* 0x000fd80003800000 */
[----:B------:R-:W-:Y:S05]  /*0180*/  @!P0 BRA `(.L_x_3) ;  /* 0x00000000007c8947 */ /* 0x000fea0003800000 */
[----:B------:R-:W0:Y:S01]  /*0190*/  S2UR UR8, SR_CgaCtaId ;  /* 0x00000000000879c3 */ /* 0x000e220000008800 */
[----:B------:R-:W-:Y:S01]  /*01a0*/  UMOV UR4, 0x400 ;  /* 0x0000040000047882 */ /* 0x000fe20000000000 */
[----:B------:R-:W-:Y:S01]  /*01b0*/  UMOV UR5, 0x1 ;  /* 0x0000000100057882 */ /* 0x000fe20000000000 */
[----:B------:R-:W-:Y:S02]  /*01c0*/  UMOV UR6, 0x6 ;  /* 0x0000000600067882 */ /* 0x000fe40000000000 */
[----:B------:R-:W-:-:S04]  /*01d0*/  UIADD3 UR6, -UR6, 0x100000, URZ ;  /* 0x0010000006067890 */ /* 0x000fc8000fffe13f */
[----:B------:R-:W-:Y:S02]  /*01e0*/  USHF.L.U32 UR7, UR6, 0xb, URZ ;  /* 0x0000000b06077899 */ /* 0x000fe4000800063f */
[----:B------:R-:W-:Y:S02]  /*01f0*/  USHF.L.U32 UR6, UR6, 0x1, URZ ;  /* 0x0000000106067899 */ /* 0x000fe4000800063f */
[----:B0-----:R-:W-:Y:S02]  /*0200*/  ULEA UR8, UR8, UR4, 0x18 ;  /* 0x0000000408087291 */ /* 0x001fe4000f8ec03f */
[----:B------:R-:W-:-:S04]  /*0210*/  UIADD3 UR4, -UR5, 0x100000, URZ ;  /* 0x0010000005047890 */ /* 0x000fc8000fffe13f */
[----:B------:R-:W-:Y:S02]  /*0220*/  USHF.L.U32 UR5, UR4, 0xb, URZ ;  /* 0x0000000b04057899 */ /* 0x000fe4000800063f */
[----:B------:R-:W-:Y:S01]  /*0230*/  USHF.L.U32 UR4, UR4, 0x1, URZ ;  /* 0x0000000104047899 */ /* 0x000fe2000800063f */
[----:B------:R-:W0:Y:S11]  /*0240*/  FENCE.VIEW.ASYNC.S ;  /* 0x00000000000073c6 */ /* 0x000e360000000000 */
[----:B0-----:R0:W1:Y:S01]  /*0250*/  SYNCS.EXCH.64 URZ, [UR8], UR4 ;  /* 0x00000004083f75b2 */ /* 0x0010620008000100 */
[----:B------:R0:W2:Y:S01]  /*0260*/  SYNCS.EXCH.64 URZ, [UR8+0x48], UR6 ;  /* 0x00004806083f75b2 */ /* 0x0000a20008000100 */
[----:B------:R0:W3:Y:S01]  /*0270*/  SYNCS.EXCH.64 URZ, [UR8+0x8], UR4 ;  /* 0x00000804083f75b2 */ /* 0x0000e20008000100 */
[----:B------:R0:W4:Y:S01]  /*0280*/  SYNCS.EXCH.64 URZ, [UR8+0x50], UR6 ;  /* 0x00005006083f75b2 */ /* 0x0001220008000100 */
[----:B------:R0:W0:Y:S01]  /*0290*/  SYNCS.EXCH.64 URZ, [UR8+0x10], UR4 ;  /* 0x00001004083f75b2 */ /* 0x0000220008000100 */
        /* <DEDUP_REMOVED lines=13> */
[----:B------:R-:W-:Y:S01]  /*0370*/  NOP ;  /* 0x0000000000007918 */ /* 0x000fe20000000000 */
.L_x_3:
[----:B0-----:R-:W-:Y:S05]  /*0380*/  BSYNC B0 ;  /* 0x0000000000007941 */ /* 0x001fea0003800000 */
.L_x_2:
[----:B------:R-:W-:Y:S01]  /*0390*/  SHF.R.S32.HI R7, RZ, 0x1f, R18 ;  /* 0x0000001fff077819 */ /* 0x000fe20000011412 */
[----:B------:R-:W0:Y:S01]  /*03a0*/  SHFL.IDX PT, R0, R0, RZ, 0x1f ;  /* 0x00001fff00007589 */ /* 0x000e2200000e0000 */
[----:B------:R-:W5:Y:S01]  /*03b0*/  S2UR UR8, SR_CTAID.X ;  /* 0x00000000000879c3 */ /* 0x000f620000002500 */
[----:B------:R-:W-:Y:S02]  /*03c0*/  ELECT P0, URZ, PT ;  /* 0x00000000003f782f */ /* 0x000fe40003800000 */
[----:B------:R-:W-:Y:S01]  /*03d0*/  LEA.HI R7, R7, R18, RZ, 0x7 ;  /* 0x0000001207077211 */ /* 0x000fe200078f38ff */
[----:B------:R-:W1:Y:S01]  /*03e0*/  S2R R4, SR_CTAID.Y ;  /* 0x0000000000047919 */ /* 0x000e620000002600 */
[----:B------:R-:W-:Y:S01]  /*03f0*/  SHF.R.S32.HI R8, RZ, 0x1f, R3 ;  /* 0x0000001fff087819 */ /* 0x000fe20000011403 */
[----:B------:R-:W-:Y:S01]  /*0400*/  ULDC UR4, c[0x0][0x150] ;  /* 0x0000540000047ab9 */ /* 0x000fe20000000800 */
[----:B------:R-:W-:Y:S01]  /*0410*/  LOP3.LUT R7, R7, 0xffffff80, RZ, 0xc0, !PT ;  /* 0xffffff8007077812 */ /* 0x000fe200078ec0ff */
[----:B------:R-:W-:Y:S01]  /*0420*/  NOP ;  /* 0x0000000000007918 */ /* 0x000fe20000000000 */
[----:B------:R-:W-:Y:S01]  /*0430*/  LEA.HI R8, R8, R3, RZ, 0x2 ;  /* 0x0000000308087211 */ /* 0x000fe200078f10ff */
[----:B------:R-:W2:Y:S01]  /*0440*/  LDC R10, c[0x0][0x144] ;  /* 0x00005100ff0a7b82 */ /* 0x000ea20000000800 */
[----:B------:R-:W-:Y:S01]  /*0450*/  NOP ;  /* 0x0000000000007918 */ /* 0x000fe20000000000 */
[----:B------:R-:W-:Y:S01]  /*0460*/  IMAD.IADD R6, R18, 0x1, -R7 ;  /* 0x0000000112067824 */ /* 0x000fe200078e0a07 */
[----:B------:R-:W-:Y:S01]  /*0470*/  LOP3.LUT R8, R8, 0x3ffffffc, RZ, 0xc0, !PT ;  /* 0x3ffffffc08087812 */ /* 0x000fe200078ec0ff */
[----:B------:R-:W-:Y:S01]  /*0480*/  IMAD.MOV.U32 R23, RZ, RZ, 0x1 ;  /* 0x00000001ff177424 */ /* 0x000fe200078e00ff */
[----:B------:R-:W-:-:S02]  /*0490*/  ISETP.NE.AND P3, PT, R5, RZ, PT ;  /* 0x000000ff0500720c */ /* 0x000fc40003f65270 */
[----:B------:R-:W-:Y:S01]  /*04a0*/  SHF.R.S32.HI R7, RZ, 0x1f, R6 ;  /* 0x0000001fff077819 */ /* 0x000fe20000011406 */
[----:B------:R-:W-:Y:S01]  /*04b0*/  IMAD.IADD R8, R3, 0x1, -R8 ;  /* 0x0000000103087824 */ /* 0x000fe200078e0a08 */
[----:B------:R-:W3:Y:S02]  /*04c0*/  LDC R13, c[0x0][0x140] ;  /* 0x00005000ff0d7b82 */ /* 0x000ee40000000800 */
[----:B------:R-:W-:Y:S02]  /*04d0*/  LEA.HI R7, R7, R6, RZ, 0x3 ;  /* 0x0000000607077211 */ /* 0x000fe400078f18ff */
[----:B0-----:R-:W-:Y:S02]  /*04e0*/  ISETP.NE.OR P0, PT, R0, RZ, !P0 ;  /* 0x000000ff0000720c */ /* 0x001fe40004705670 */
[--C-:B------:R-:W-:Y:S02]  /*04f0*/  SHF.R.S32.HI R0, RZ, 0x3, R7.reuse ;  /* 0x00000003ff007819 */ /* 0x100fe40000011407 */
[----:B------:R-:W-:-:S02]  /*0500*/  SHF.R.S32.HI R7, RZ, 0x1f, R7 ;  /* 0x0000001fff077819 */ /* 0x000fc40000011407 */
[----:B-----5:R-:W-:Y:S02]  /*0510*/  I2FP.F32.U32 R9, UR8 ;  /* 0x0000000800097c45 */ /* 0x020fe40008201000 */
[----:B------:R-:W-:-:S03]  /*0520*/  LEA.HI R7, R7, R0, RZ, 0x2 ;  /* 0x0000000007077211 */ /* 0x000fc600078f10ff */
[----:B------:R-:W-:Y:S01]  /*0530*/  FMUL R9, R9, UR4 ;  /* 0x0000000409097c20 */ /* 0x000fe20008400000 */
[----:B------:R-:W-:Y:S01]  /*0540*/  LOP3.LUT R7, R7, 0xfffffffc, RZ, 0xc0, !PT ;  /* 0xfffffffc07077812 */ /* 0x000fe200078ec0ff */
[----:B------:R-:W-:Y:S01]  /*0550*/  VOTEU.ALL UP0, P0 ;  /* 0x00000000003f7886 */ /* 0x000fe20000000000 */
[----:B-1----:R-:W-:Y:S01]  /*0560*/  I2FP.F32.U32 R3, R4 ;  /* 0x0000000400037245 */ /* 0x002fe20000201000 */
[----:B------:R-:W-:Y:S01]  /*0570*/  ULDC UR4, c[0x0][0x154] ;  /* 0x0000550000047ab9 */ /* 0x000fe20000000800 */
[----:B------:R-:W-:Y:S01]  /*0580*/  VOTEU.ALL UP1, P0 ;  /* 0x00000000003f7886 */ /* 0x000fe20000020000 */
[----:B------:R-:W0:Y:S01]  /*0590*/  F2I.U32.TRUNC.NTZ R9, R9 ;  /* 0x0000000900097305 */ /* 0x000e22000020f000 */
[----:B------:R-:W-:Y:S01]  /*05a0*/  IMAD.IADD R7, R0, 0x1, -R7 ;  /* 0x0000000100077824 */ /* 0x000fe200078e0a07 */
[----:B------:R-:W1:Y:S01]  /*05b0*/  @!UP0 S2UR UR7, SR_CgaCtaId ;  /* 0x00000000000789c3 */ /* 0x000e620000008800 */
[----:B------:R-:W-:Y:S01]  /*05c0*/  FMUL R12, R3, UR4 ;  /* 0x00000004030c7c20 */ /* 0x000fe20008400000 */
[----:B------:R-:W-:Y:S01]  /*05d0*/  UMOV UR4, 0x20 ;  /* 0x0000002000047882 */ /* 0x000fe20000000000 */
[----:B------:R-:W-:Y:S01]  /*05e0*/  IMAD R8, R8, 0x4, R7 ;  /* 0x0000000408087824 */ /* 0x000fe200078e0207 */
[----:B------:R-:W-:Y:S01]  /*05f0*/  @!UP0 UMOV UR6, 0x400 ;  /* 0x0000040000068882 */ /* 0x000fe20000000000 */
[----:B------:R-:W-:-:S04]  /*0600*/  @!UP0 UIADD3 UR4, -UR4, 0x100000, URZ ;  /* 0x0010000004048890 */ /* 0x000fc8000fffe13f */
[----:B------:R-:W-:Y:S02]  /*0610*/  @!UP0 USHF.L.U32 UR5, UR4, 0xb, URZ ;  /* 0x0000000b04058899 */ /* 0x000fe4000800063f */
[----:B------:R-:W-:Y:S01]  /*0620*/  @!UP0 USHF.L.U32 UR4, UR4, 0x1, URZ ;  /* 0x0000000104048899 */ /* 0x000fe2000800063f */
[----:B---3--:R-:W-:Y:S01]  /*0630*/  ISETP.EQ.U32.AND P2, PT, R13, 0x1, PT ;  /* 0x000000010d00780c */ /* 0x008fe20003f42070 */
[----:B------:R-:W3:Y:S01]  /*0640*/  F2I.U32.TRUNC.NTZ R12, R12 ;  /* 0x0000000c000c7305 */ /* 0x000ee2000020f000 */
[----:B------:R-:W-:Y:S01]  /*0650*/  LEA.HI R0, R8, R8, RZ, 0x1 ;  /* 0x0000000808007211 */ /* 0x000fe200078f08ff */
[----:B------:R-:W5:Y:S03]  /*0660*/  LDC R7, c[0x0][0x148] ;  /* 0x00005200ff077b82 */ /* 0x000f660000000800 */
[----:B------:R-:W-:Y:S01]  /*0670*/  LOP3.LUT R11, R0, 0xfffffffe, RZ, 0xc0, !PT ;  /* 0xfffffffe000b7812 */ /* 0x000fe200078ec0ff */
[----:B0-----:R-:W-:Y:S01]  /*0680*/  IMAD.MOV R15, RZ, RZ, -R9 ;  /* 0x000000ffff0f7224 */ /* 0x001fe200078e0a09 */
[----:B------:R-:W-:-:S03]  /*0690*/  SHF.R.S32.HI R9, RZ, 0x1f, R2 ;  /* 0x0000001fff097819 */ /* 0x000fc60000011402 */
[----:B--2---:R-:W-:Y:S01]  /*06a0*/  IMAD R3, R10, R15, UR8 ;  /* 0x000000080a037e24 */ /* 0x004fe2000f8e020f */
[----:B------:R-:W-:Y:S01]  /*06b0*/  LEA.HI R9, R9, R2, RZ, 0x2 ;  /* 0x0000000209097211 */ /* 0x000fe200078f10ff */
[C---:B------:R-:W-:Y:S02]  /*06c0*/  IMAD.IADD R0, R8.reuse, 0x1, -R11 ;  /* 0x0000000108007824 */ /* 0x040fe400078e0a0b */
[----:B------:R-:W-:Y:S01]  /*06d0*/  IMAD.SHL.U32 R11, R8, 0x4, RZ ;  /* 0x00000004080b7824 */ /* 0x000fe200078e00ff */
[----:B------:R-:W-:Y:S01]  /*06e0*/  LOP3.LUT R9, R9, 0xfffffffc, RZ, 0xc0, !PT ;  /* 0xfffffffc09097812 */ /* 0x000fe200078ec0ff */
[----:B---3--:R-:W-:Y:S01]  /*06f0*/  IMAD.MOV R21, RZ, RZ, -R12 ;  /* 0x000000ffff157224 */ /* 0x008fe200078e0a0c */
[----:B------:R-:W-:Y:S01]  /*0700*/  ISETP.NE.AND P4, PT, R0, R3, PT ;  /* 0x000000030000720c */ /* 0x000fe20003f85270 */
[----:B-1----:R-:W-:Y:S01]  /*0710*/  @!UP0 ULEA UR6, UR7, UR6, 0x18 ;  /* 0x0000000607068291 */ /* 0x002fe2000f8ec03f */
[----:B------:R-:W-:Y:S01]  /*0720*/  LOP3.LUT R152, R8, 0xc, R11, 0x78, !PT ;  /* 0x0000000c08987812 */ /* 0x000fe200078e780b */
[----:B------:R-:W-:Y:S01]  /*0730*/  IMAD.IADD R0, R2, 0x1, -R9 ;  /* 0x0000000102007824 */ /* 0x000fe200078e0a09 */
[----:B------:R-:W-:Y:S01]  /*0740*/  VOTEU.ALL UP0, P0 ;  /* 0x00000000003f7886 */ /* 0x000fe20000000000 */
[----:B------:R-:W-:Y:S01]  /*0750*/  LOP3.LUT P0, RZ, R6, 0x7, RZ, 0xc0, !PT ;  /* 0x0000000706ff7812 */ /* 0x000fe2000780c0ff */
[----:B------:R-:W-:-:S02]  /*0760*/  VIADD R6, R5, 0xffffffff ;  /* 0xffffffff05067836 */ /* 0x000fc40000000000 */
[----:B------:R-:W-:Y:S01]  /*0770*/  ISETP.NE.AND P1, PT, R0, 0x3, PT ;  /* 0x000000030000780c */ /* 0x000fe20003f25270 */
[----:B-----5:R-:W-:Y:S01]  /*0780*/  IMAD R9, R7, R21, R4 ;  /* 0x0000001507097224 */ /* 0x020fe200078e0204 */
[----:B------:R-:W-:Y:S02]  /*0790*/  ISETP.LT.U32.AND P0, PT, R152, 0x4, !P0 ;  /* 0x000000049800780c */ /* 0x000fe40004701070 */
[----:B------:R-:W-:Y:S01]  /*07a0*/  ISETP.EQ.OR P1, PT, R0, RZ, !P1 ;  /* 0x000000ff0000720c */ /* 0x000fe20004f22670 */
[----:B------:R-:W0:Y:S02]  /*07b0*/  FENCE.VIEW.ASYNC.S ;  /* 0x00000000000073c6 */ /* 0x000e240000000000 */
[----:B0-----:R0:W1:Y:S01]  /*07c0*/  @!UP0 SYNCS.EXCH.64 URZ, [UR6+0xa0], UR4 ;  /* 0x0000a004063f85b2 */ /* 0x0010620008000100 */
[----:B------:R-:W-:Y:S02]  /*07d0*/  @P4 LEA.HI R2, R152, R152, RZ, 0x1 ;  /* 0x0000009898024211 */ /* 0x000fe400078f08ff */
[----:B------:R-:W-:-:S02]  /*07e0*/  ISETP.EQ.AND P1, PT, R5, RZ, P1 ;  /* 0x000000ff0500720c */ /* 0x000fc40000f22270 */
[----:B------:R-:W-:Y:S02]  /*07f0*/  @P4 SHF.R.S32.HI R2, RZ, 0x1, R2 ;  /* 0x00000001ff024819 */ /* 0x000fe40000011402 */
[----:B------:R-:W-:Y:S02]  /*0800*/  ISETP.GE.U32.AND P6, PT, R6, 0x2, PT ;  /* 0x000000020600780c */ /* 0x000fe40003fc6070 */
[----:B------:R-:W-:Y:S02]  /*0810*/  @P4 ISETP.NE.AND P5, PT, R2, R9, PT ;  /* 0x000000090200420c */ /* 0x000fe40003fa5270 */
[----:B------:R-:W-:Y:S02]  /*0820*/  SEL R2, RZ, 0x1, !P0 ;  /* 0x00000001ff027807 */ /* 0x000fe40004000000 */
[----:B------:R-:W-:Y:S02]  /*0830*/  @P4 SEL R23, RZ, 0x1, P5 ;  /* 0x00000001ff174807 */ /* 0x000fe40002800000 */
[----:B------:R-:W-:Y:S01]  /*0840*/  SEL R19, RZ, 0x1, !P1 ;  /* 0x00000001ff137807 */ /* 0x000fe20004800000 */
[----:B------:R0:W2:Y:S01]  /*0850*/  @!UP1 SYNCS.EXCH.64 URZ, [UR6+0xa8], UR4 ;  /* 0x0000a804063f95b2 */ /* 0x0000a20008000100 */
[----:B------:R-:W-:Y:S01]  /*0860*/  LOP3.LUT R23, R23, R2, RZ, 0xc0, !PT ;  /* 0x0000000217177212 */ /* 0x000fe200078ec0ff */
[----:B------:R-:W-:Y:S01]  /*0870*/  NOP ;  /* 0x0000000000007918 */ /* 0x000fe20000000000 */
[----:B------:R-:W-:Y:S01]  /*0880*/  SEL R19, R19, 0x2, P6 ;  /* 0x0000000213137807 */ /* 0x000fe20003000000 */
[----:B------:R-:W-:Y:S06]  /*0890*/  @!P2 BRA `(.L_x_4) ;  /* 0x000000000008a947 */ /* 0x000fec0003800000 */
[----:B-12-4-:R-:W-:Y:S01]  /*08a0*/  UCGABAR_ARV ;  /* 0x00000000000079c7 */ /* 0x016fe20008000000 */
[----:B------:R-:W-:Y:S05]  /*08b0*/  BRA `(.L_x_5) ;  /* 0x0000000000047947 */ /* 0x000fea0003800000 */
.L_x_4:
[----:B-12-4-:R-:W-:Y:S01]  /*08c0*/  NOP ;  /* 0x0000000000007918 */ /* 0x016fe20000000000 */
.L_x_5:
[----:B------:R-:W1:Y:S01]  /*08d0*/  LDC R2, c[0x0][0x65c] ;  /* 0x00019700ff027b82 */ /* 0x000e620000000800 */
[----:B------:R-:W-:Y:S02]  /*08e0*/  IMAD.U32 R8, RZ, RZ, UR8 ;  /* 0x00000008ff087e24 */ /* 0x000fe4000f8e00ff */
[----:B------:R-:W-:Y:S01]  /*08f0*/  IMAD.MOV.U32 R9, RZ, RZ, RZ ;  /* 0x000000ffff097224 */ /* 0x000fe200078e00ff */
[----:B-1----:R-:W-:-:S04]  /*0900*/  ISETP.NE.AND P1, PT, R2, 0x1, PT ;  /* 0x000000010200780c */ /* 0x002fc80003f25270 */
[----:B------:R-:W-:-:S09]  /*0910*/  P2R R5, PR, RZ, 0x2 ;  /* 0x00000002ff057803 */ /* 0x000fd20000000000 */
[----:B------:R-:W1:Y:S01]  /*0920*/  @P1 LDC R17, c[0x0][0x10] ;  /* 0x00000400ff111b82 */ /* 0x000e620000000800 */
[----:B------:R-:W-:Y:S02]  /*0930*/  @P1 IMAD.MOV.U32 R5, RZ, RZ, RZ ;  /* 0x000000ffff051224 */ /* 0x000fe400078e00ff */
[----:B------:R-:W-:-:S05]  /*0940*/  @P1 IMAD.MOV.U32 R13, RZ, RZ, RZ ;  /* 0x000000ffff0d1224 */ /* 0x000fca00078e00ff */
[----:B------:R-:W2:Y:S01]  /*0950*/  @!P1 LDC R11, c[0x0][0xc] ;  /* 0x00000300ff0b9b82 */ /* 0x000ea20000000800 */
[----:B-1----:R-:W-:-:S04]  /*0960*/  @P1 IMAD.WIDE.U32 R16, R17, UR8, R4 ;  /* 0x0000000811101c25 */ /* 0x002fc8000f8e0004 */
[----:B------:R-:W-:Y:S02]  /*0970*/  @P1 IMAD.IADD R17, R17, 0x1, R13 ;  /* 0x0000000111111824 */ /* 0x000fe400078e020d */
[----:B--2---:R-:W-:-:S04]  /*0980*/  @!P1 IMAD.WIDE.U32 R8, R4, R11, R8 ;  /* 0x0000000b04089225 */ /* 0x004fc800078e0008 */
[----:B------:R-:W-:Y:S02]  /*0990*/  @!P1 IMAD.MOV.U32 R16, RZ, RZ, R8 ;  /* 0x000000ffff109224 */ /* 0x000fe400078e0008 */
[----:B------:R-:W-:Y:S01]  /*09a0*/  @!P1 IMAD.MOV.U32 R17, RZ, RZ, R9 ;  /* 0x000000ffff119224 */ /* 0x000fe200078e0009 */
[----:B------:R-:W-:Y:S06]  /*09b0*/  @!P2 BRA `(.L_x_6) ;  /* 0x00000000000ca947 */ /* 0x000fec0003800000 */
[----:B------:R-:W-:Y:S01]  /*09c0*/  UCGABAR_WAIT ;  /* 0x0000000000007dc7 */ /* 0x000fe20008000000 */
[----:B------:R-:W-:Y:S01]  /*09d0*/  CCTL.IVALL ;  /* 0x00000000ff00798f */ /* 0x000fe20002000000 */
[----:B------:R-:W-:Y:S05]  /*09e0*/  BRA `(.L_x_7) ;  /* 0x0000000000047947 */ /* 0x000fea0003800000 */
.L_x_6:
[----:B------:R-:W-:Y:S06]  /*09f0*/  BAR.SYNC.DEFER_BLOCKING 0x0 ;  /* 0x0000000000007b1d */ /* 0x000fec0000010000 */
.L_x_7:
[----:B------:R-:W-:Y:S05]  /*0a00*/  @!P3 BRA `(.L_x_8) ;  /* 0x00000080004cb947 */ /* 0x000fea0003800000 */
[----:B------:R-:W-:-:S13]  /*0a10*/  ISETP.GT.U32.AND P0, PT, R6, 0x1, PT ;  /* 0x000000010600780c */ /* 0x000fda0003f04070 */
[----:B0-----:R-:W-:Y:S05]  /*0a20*/  @P0 EXIT ;  /* 0x000000000000094d */ /* 0x001fea0003800000 */
[----:B------:R-:W-:Y:S01]  /*0a30*/  ULDC.64 UR4, c[0x0][0x650] ;  /* 0x0001940000047ab9 */ /* 0x000fe20000000a00 */
[----:B------:R-:W-:Y:S01]  /*0a40*/  PRMT R0, RZ, 0x7610, R0 ;  /* 0x00007610ff007816 */ /* 0x000fe20000000000 */
[----:B------:R-:W-:Y:S01]  /*0a50*/  IMAD.MOV.U32 R154, RZ, RZ, -0x1 ;  /* 0xffffffffff9a7424 */ /* 0x000fe200078e00ff */
[----:B------:R-:W-:Y:S01]  /*0a60*/  ISETP.GE.U32.AND P0, PT, R16, UR4, PT ;  /* 0x0000000410007c0c */ /* 0x000fe2000bf06070 */
[----:B------:R-:W-:Y:S02]  /*0a70*/  IMAD.MOV.U32 R153, RZ, RZ, -0x1 ;  /* 0xffffffffff997424 */ /* 0x000fe400078e00ff */
[----:B------:R-:W-:Y:S01]  /*0a80*/  IMAD.MOV.U32 R22, RZ, RZ, -0x1 ;  /* 0xffffffffff167424 */ /* 0x000fe200078e00ff */
[----:B------:R-:W-:-:S13]  /*0a90*/  ISETP.GE.U32.AND.EX P0, PT, R17, UR5, PT, P0 ;  /* 0x0000000511007c0c */ /* 0x000fda000bf06100 */
[----:B------:R-:W-:Y:S05]  /*0aa0*/  @P0 BRA `(.L_x_9) ;  /* 0x00000004002c0947 */ /* 0x000fea0003800000 */
[----:B------:R-:W0:Y:S01]  /*0ab0*/  LDC.64 R24, c[0x0][0x628] ;  /* 0x00018a00ff187b82 */ /* 0x000e220000000a00 */
[----:B------:R-:W-:Y:S02]  /*0ac0*/  IMAD.MOV.U32 R8, RZ, RZ, R16 ;  /* 0x000000ffff087224 */ /* 0x000fe400078e0010 */
[----:B------:R-:W-:-:S05]  /*0ad0*/  IMAD.MOV.U32 R9, RZ, RZ, R17 ;  /* 0x000000ffff097224 */ /* 0x000fca00078e0011 */
[----:B------:R-:W1:Y:S08]  /*0ae0*/  LDC R0, c[0x0][0x630] ;  /* 0x00018c00ff007b82 */ /* 0x000e700000000800 */
[----:B------:R-:W2:Y:S01]  /*0af0*/  LDC.64 R26, c[0x0][0x620] ;  /* 0x00018800ff1a7b82 */ /* 0x000ea20000000a00 */
[----:B0-----:R-:W-:-:S04]  /*0b00*/  ISETP.NE.U32.AND P0, PT, R24, RZ, PT ;  /* 0x000000ff1800720c */ /* 0x001fc80003f05070 */
[----:B------:R-:W-:-:S13]  /*0b10*/  ISETP.NE.AND.EX P0, PT, R25, RZ, PT, P0 ;  /* 0x000000ff1900720c */ /* 0x000fda0003f05300 */
[----:B-12---:R-:W-:Y:S05]  /*0b20*/  @!P0 BRA `(.L_x_10) ;  /* 0x0000000000288947 */ /* 0x006fea0003800000 */
[----:B------:R-:W0:Y:S02]  /*0b30*/  LDC R13, c[0x0][0x634] ;  /* 0x00018d00ff0d7b82 */ /* 0x000e240000000800 */
[----:B0-----:R-:W-:-:S05]  /*0b40*/  IADD3 R13, P0, R16, R13, RZ ;  /* 0x0000000d100d7210 */ /* 0x001fca0007f1e0ff */
[----:B------:R-:W-:-:S04]  /*0b50*/  IMAD.X R15, RZ, RZ, R17, P0 ;  /* 0x000000ffff0f7224 */ /* 0x000fc800000e0611 */
[----:B------:R-:W-:-:S04]  /*0b60*/  IMAD.WIDE.U32 R8, R15, R24, RZ ;  /* 0x000000180f087225 */ /* 0x000fc800078e00ff */
[----:B------:R-:W-:-:S04]  /*0b70*/  IMAD.WIDE.U32 R10, P0, R13, R25, R8 ;  /* 0x000000190d0a7225 */ /* 0x000fc80007800008 */
[----:B------:R-:W-:-:S04]  /*0b80*/  IMAD.WIDE.U32 R8, R13, R24, RZ ;  /* 0x000000180d087225 */ /* 0x000fc800078e00ff */
[----:B------:R-:W-:Y:S01]  /*0b90*/  IMAD.X R13, RZ, RZ, RZ, P0 ;  /* 0x000000ffff0d7224 */ /* 0x000fe200000e06ff */
[----:B------:R-:W-:Y:S01]  /*0ba0*/  IADD3 RZ, P0, R9, R10, RZ ;  /* 0x0000000a09ff7210 */ /* 0x000fe20007f1e0ff */
[----:B------:R-:W-:-:S04]  /*0bb0*/  IMAD.MOV.U32 R12, RZ, RZ, R11 ;  /* 0x000000ffff0c7224 */ /* 0x000fc800078e000b */
[----:B------:R-:W-:-:S08]  /*0bc0*/  IMAD.WIDE.U32.X R8, R15, R25, R12, P0 ;  /* 0x000000190f087225 */ /* 0x000fd000000e040c */
.L_x_10:
[----:B------:R-:W0:Y:S01]  /*0bd0*/  LDC.64 R24, c[0x0][0x640] ;  /* 0x00019000ff187b82 */ /* 0x000e220000000a00 */
[-CC-:B------:R-:W-:Y:S01]  /*0be0*/  SHF.R.U64 R28, R8, R0.reuse, R9.reuse ;  /* 0x00000000081c7219 */ /* 0x180fe20000001209 */
[----:B------:R-:W-:Y:S01]  /*0bf0*/  IMAD R30, R7, R21, R4 ;  /* 0x00000015071e7224 */ /* 0x000fe200078e0204 */
[----:B------:R-:W-:Y:S01]  /*0c00*/  SHF.R.U32.HI R0, RZ, R0, R9 ;  /* 0x00000000ff007219 */ /* 0x000fe20000011609 */
[----:B------:R-:W-:Y:S01]  /*0c10*/  IMAD.MOV.U32 R21, RZ, RZ, 0x1 ;  /* 0x00000001ff157424 */ /* 0x000fe200078e00ff */
[----:B------:R-:W-:-:S03]  /*0c20*/  IADD3 R5, P0, RZ, -R28, RZ ;  /* 0x8000001cff057210 */ /* 0x000fc60007f1e0ff */
[----:B------:R-:W1:Y:S02]  /*0c30*/  LDC R6, c[0x0][0x618] ;  /* 0x00018600ff067b82 */ /* 0x000e640000000800 */
[----:B------:R-:W-:-:S04]  /*0c40*/  IMAD.X R9, RZ, RZ, ~R0, P0 ;  /* 0x000000ffff097224 */ /* 0x000fc800000e0e00 */
[-C--:B------:R-:W-:Y:S02]  /*0c50*/  IMAD R0, R9, R26.reuse, RZ ;  /* 0x0000001a09007224 */ /* 0x080fe400078e02ff */
[----:B------:R-:W2:Y:S01]  /*0c60*/  LDC R11, c[0x0][0x608] ;  /* 0x00018200ff0b7b82 */ /* 0x000ea20000000800 */
[----:B------:R-:W-:-:S04]  /*0c70*/  IMAD.WIDE.U32 R8, R5, R26, R16 ;  /* 0x0000001a05087225 */ /* 0x000fc800078e0010 */
[----:B------:R-:W-:-:S03]  /*0c80*/  IMAD R5, R5, R27, R0 ;  /* 0x0000001b05057224 */ /* 0x000fc600078e0200 */
[----:B------:R-:W3:Y:S01]  /*0c90*/  LDC R12, c[0x0][0x658] ;  /* 0x00019600ff0c7b82 */ /* 0x000ee20000000800 */
[----:B0-----:R-:W-:Y:S01]  /*0ca0*/  ISETP.NE.U32.AND P0, PT, R24, RZ, PT ;  /* 0x000000ff1800720c */ /* 0x001fe20003f05070 */
[----:B------:R-:W-:Y:S02]  /*0cb0*/  IMAD.IADD R5, R9, 0x1, R5 ;  /* 0x0000000109057824 */ /* 0x000fe400078e0205 */
[----:B------:R-:W-:Y:S01]  /*0cc0*/  IMAD.MOV.U32 R9, RZ, RZ, -0x1 ;  /* 0xffffffffff097424 */ /* 0x000fe200078e00ff */
[----:B------:R-:W-:-:S03]  /*0cd0*/  ISETP.NE.AND.EX P0, PT, R25, RZ, PT, P0 ;  /* 0x000000ff1900720c */ /* 0x000fc60003f05300 */
[----:B------:R-:W0:Y:S01]  /*0ce0*/  LDC R15, c[0x0][0x600] ;  /* 0x00018000ff0f7b82 */ /* 0x000e220000000800 */
[-CC-:B-1----:R-:W-:Y:S02]  /*0cf0*/  SHF.R.U64 R13, R8, R6.reuse, R5.reuse ;  /* 0x00000006080d7219 */ /* 0x182fe40000001205 */
[----:B------:R-:W-:-:S05]  /*0d00*/  SHF.R.U32.HI R0, RZ, R6, R5 ;  /* 0x00000006ff007219 */ /* 0x000fca0000011605 */
[----:B------:R-:W1:Y:S01]  /*0d10*/  LDC R14, c[0x0][0x648] ;  /* 0x00019200ff0e7b82 */ /* 0x000e620000000800 */
[-CC-:B--2---:R-:W-:Y:S02]  /*0d20*/  SHF.R.U64 R27, R13, R11.reuse, R0.reuse ;  /* 0x0000000b0d1b7219 */ /* 0x184fe40000001200 */
[----:B------:R-:W-:-:S05]  /*0d30*/  SHF.R.U32.HI R5, RZ, R11, R0 ;  /* 0x0000000bff057219 */ /* 0x000fca0000011600 */
[----:B------:R-:W2:Y:S01]  /*0d40*/  LDC R20, c[0x0][0x638] ;  /* 0x00018e00ff147b82 */ /* 0x000ea20000000800 */
[-CC-:B---3--:R-:W-:Y:S02]  /*0d50*/  SHF.R.U64 R26, R27, R12.reuse, R5.reuse ;  /* 0x0000000c1b1a7219 */ /* 0x188fe40000001205 */
[-C--:B------:R-:W-:Y:S02]  /*0d60*/  SHF.L.U32 R0, R9, R12.reuse, RZ ;  /* 0x0000000c09007219 */ /* 0x080fe400000006ff */
[----:B------:R-:W-:Y:S01]  /*0d70*/  SHF.R.U32.HI R5, RZ, R12, R5 ;  /* 0x0000000cff057219 */ /* 0x000fe20000011605 */
[----:B------:R-:W-:Y:S01]  /*0d80*/  IMAD.MOV.U32 R4, RZ, RZ, R26 ;  /* 0x000000ffff047224 */ /* 0x000fe200078e001a */
[----:B------:R-:W-:Y:S01]  /*0d90*/  LOP3.LUT R10, RZ, R0, RZ, 0x33, !PT ;  /* 0x00000000ff0a7212 */ /* 0x000fe200078e33ff */
[----:B------:R-:W3:Y:S01]  /*0da0*/  LDC R22, c[0x0][0x610] ;  /* 0x00018400ff167b82 */ /* 0x000ee20000000800 */
[----:B------:R-:W-:Y:S05]  /*0db0*/  @!P0 BRA `(.L_x_11) ;  /* 0x0000000000288947 */ /* 0x000fea0003800000 */
[----:B------:R-:W4:Y:S02]  /*0dc0*/  LDC R9, c[0x0][0x64c] ;  /* 0x00019300ff097b82 */ /* 0x000f240000000800 */
[----:B----4-:R-:W-:-:S05]  /*0dd0*/  IADD3 R9, P0, R26, R9, RZ ;  /* 0x000000091a097210 */ /* 0x010fca0007f1e0ff */
        /* <DEDUP_REMOVED lines=8> */
.L_x_11:
[----:B-1----:R-:W-:Y:S01]  /*0e60*/  SHF.R.U64 R4, R4, R14, R5 ;  /* 0x0000000e04047219 */ /* 0x002fe20000001205 */
[----:B0-----:R-:W-:Y:S01]  /*0e70*/  VIADD R6, R15, 0xffffffff ;  /* 0xffffffff0f067836 */ /* 0x001fe20000000000 */
[----:B------:R-:W-:Y:S02]  /*0e80*/  SHF.L.U32 R0, R21, R12, RZ ;  /* 0x0000000c15007219 */ /* 0x000fe400000006ff */
[----:B------:R-:W-:Y:S01]  /*0e90*/  LOP3.LUT R5, R27, R10, RZ, 0xc0, !PT ;  /* 0x0000000a1b057212 */ /* 0x000fe200078ec0ff */
[----:B------:R-:W-:Y:S01]  /*0ea0*/  IMAD.MOV R7, RZ, RZ, -R4 ;  /* 0x000000ffff077224 */ /* 0x000fe200078e0a04 */
[----:B------:R-:W-:Y:S02]  /*0eb0*/  SEL R3, R3, R30, !P1 ;  /* 0x0000001e03037207 */ /* 0x000fe40004800000 */
[----:B------:R-:W-:Y:S01]  /*0ec0*/  LOP3.LUT R6, R13, R6, RZ, 0xc0, !PT ;  /* 0x000000060d067212 */ /* 0x000fe200078ec0ff */
[----:B------:R-:W-:Y:S02]  /*0ed0*/  IMAD R4, R0, R4, R5 ;  /* 0x0000000400047224 */ /* 0x000fe400078e0205 */
[----:B--2---:R-:W-:-:S02]  /*0ee0*/  IMAD R0, R7, R20, R26 ;  /* 0x0000001407007224 */ /* 0x004fc400078e021a */
[----:B---3--:R-:W-:Y:S02]  /*0ef0*/  IMAD R3, R4, R22, R3 ;  /* 0x0000001604037224 */ /* 0x008fe400078e0203 */
[----:B------:R-:W-:Y:S02]  /*0f00*/  IMAD R154, R0, R15, R6 ;  /* 0x0000000f009a7224 */ /* 0x000fe400078e0206 */
[----:B------:R-:W-:Y:S02]  /*0f10*/  IMAD.MOV.U32 R4, RZ, RZ, 0x1 ;  /* 0x00000001ff047424 */ /* 0x000fe400078e00ff */
[----:B------:R-:W-:Y:S01]  /*0f20*/  IMAD.MOV.U32 R22, RZ, RZ, R28 ;  /* 0x000000ffff167224 */ /* 0x000fe200078e001c */
[----:B------:R-:W-:Y:S02]  /*0f30*/  SEL R153, R154, R3, !P1 ;  /* 0x000000039a997207 */ /* 0x000fe40004800000 */
[----:B------:R-:W-:Y:S02]  /*0f40*/  PRMT R0, R4, 0x7610, R0 ;  /* 0x0000761004007816 */ /* 0x000fe40000000000 */
[----:B------:R-:W-:-:S07]  /*0f50*/  SEL R154, R3, R154, !P1 ;  /* 0x0000009a039a7207 */ /* 0x000fce0004800000 */
.L_x_9:
[----:B------:R-:W-:-:S08]  /*0f60*/  NOP ;  /* 0x0000000000007918 */ /* 0x000fd00000000000 */
[----:B------:R-:W0:Y:S02]  /*0f70*/  USETMAXREG.TRY_ALLOC.CTAPOOL UP0, 0xe8 ;  /* 0x000000e8000079c8 */ /* 0x000e240008000600 */
[----:B0-----:R-:W-:-:S13]  /*0f80*/  PLOP3.LUT P0, PT, PT, PT, UP0, 0x80, 0x0 ;  /* 0x000000000000781c */ /* 0x001fda0003f0f008 */
[----:B------:R-:W-:Y:S05]  /*0f90*/  @!P0 BRA `(.L_x_9) ;  /* 0xfffffffc00f08947 */ /* 0x000fea000383ffff */
[----:B------:R-:W-:Y:S01]  /*0fa0*/  ULDC.64 UR4, c[0x0][0x598] ;  /* 0x0001660000047ab9 */ /* 0x000fe20000000a00 */
[----:B------:R-:W-:Y:S01]  /*0fb0*/  ULDC.64 UR36, c[0x0][0x208] ;  /* 0x0000820000247ab9 */ /* 0x000fe20000000a00 */
[----:B------:R-:W-:-:S04]  /*0fc0*/  ISETP.NE.U32.AND P0, PT, RZ, UR4, PT ;  /* 0x00000004ff007c0c */ /* 0x000fc8000bf05070 */
[----:B------:R-:W-:-:S13]  /*0fd0*/  ISETP.NE.AND.EX P0, PT, RZ, UR5, PT, P0 ;  /* 0x00000005ff007c0c */ /* 0x000fda000bf05300 */
[----:B------:R-:W-:Y:S05]  /*0fe0*/  @!P0 BRA `(.L_x_12) ;  /* 0x00000000001c8947 */ /* 0x000fea0003800000 */
[----:B------:R-:W0:Y:S02]  /*0ff0*/  LDC.64 R4, c[0x0][0x598] ;  /* 0x00016600ff047b82 */ /* 0x000e240000000a00 */
[----:B0-----:R-:W2:Y:S02]  /*1000*/  LDG.E.64 R4, desc[UR36][R4.64] ;  /* 0x0000002404047981 */ /* 0x001ea4000c1e1b00 */
[----:B--2---:R-:W-:-:S04]  /*1010*/  ISETP.NE.U32.AND P0, PT, R4, RZ, PT ;  /* 0x000000ff0400720c */ /* 0x004fc80003f05070 */
[----:B------:R-:W-:-:S13]  /*1020*/  ISETP.NE.AND.EX P0, PT, R5, RZ, PT, P0 ;  /* 0x000000ff0500720c */ /* 0x000fda0003f05300 */
[----:B------:R-:W-:Y:S05]  /*1030*/  @!P0 BRA `(.L_x_12) ;  /* 0x0000000000088947 */ /* 0x000fea0003800000 */
[----:B------:R0:W5:Y:S01]  /*1040*/  LD.E R155, desc[UR36][R4.64] ;  /* 0x00000024049b7980 */ /* 0x000162000c101900 */
[----:B------:R-:W-:Y:S05]  /*1050*/  BRA `(.L_x_13) ;  /* 0x0000000000247947 */ /* 0x000fea0003800000 */
.L_x_12:
[----:B------:R-:W-:Y:S02]  /*1060*/  ULDC.64 UR4, c[0x0][0x588] ;  /* 0x0001620000047ab9 */ /* 0x000fe40000000a00 */
[----:B------:R-:W-:-:S04]  /*1070*/  ISETP.NE.U32.AND P0, PT, RZ, UR4, PT ;  /* 0x00000004ff007c0c */ /* 0x000fc8000bf05070 */
[----:B------:R-:W-:-:S13]  /*1080*/  ISETP.NE.AND.EX P0, PT, RZ, UR5, PT, P0 ;  /* 0x00000005ff007c0c */ /* 0x000fda000bf05300 */
[----:B------:R-:W-:Y:S05]  /*1090*/  @!P0 BRA `(.L_x_14) ;  /* 0x00000000000c8947 */ /* 0x000fea0003800000 */
[----:B------:R-:W0:Y:S02]  /*10a0*/  LDC.64 R4, c[0x0][0x588] ;  /* 0x00016200ff047b82 */ /* 0x000e240000000a00 */
[----:B0-----:R1:W5:Y:S01]  /*10b0*/  LDG.E R155, desc[UR36][R4.64] ;  /* 0x00000024049b7981 */ /* 0x001362000c1e1900 */
[----:B------:R-:W-:Y:S05]  /*10c0*/  BRA `(.L_x_13) ;  /* 0x0000000000087947 */ /* 0x000fea0003800000 */
.L_x_14:
[----:B------:R-:W-:Y:S02]  /*10d0*/  ULDC UR4, c[0x0][0x580] ;  /* 0x0001600000047ab9 */ /* 0x000fe40000000800 */
[----:B------:R-:W-:-:S07]  /*10e0*/  IMAD.U32 R155, RZ, RZ, UR4 ;  /* 0x00000004ff9b7e24 */ /* 0x000fce000f8e00ff */
.L_x_13:
[----:B------:R-:W-:Y:S02]  /*10f0*/  ULDC.64 UR4, c[0x0][0x5a0] ;  /* 0x0001680000047ab9 */ /* 0x000fe40000000a00 */
[----:B------:R-:W-:-:S04]  /*1100*/  ISETP.NE.U32.AND P0, PT, RZ, UR4, PT ;  /* 0x00000004ff007c0c */ /* 0x000fc8000bf05070 */
[----:B------:R-:W-:-:S13]  /*1110*/  ISETP.NE.AND.EX P0, PT, RZ, UR5, PT, P0 ;  /* 0x00000005ff007c0c */ /* 0x000fda000bf05300 */
[----:B------:R-:W-:Y:S05]  /*1120*/  @!P0 BRA `(.L_x_15) ;  /* 0x00000000001c8947 */ /* 0x000fea0003800000 */
[----:B01----:R-:W0:Y:S02]  /*1130*/  LDC.64 R4, c[0x0][0x5a0] ;  /* 0x00016800ff047b82 */ /* 0x003e240000000a00 */
[----:B0-----:R-:W2:Y:S02]  /*1140*/  LDG.E.64 R4, desc[UR36][R4.64] ;  /* 0x0000002404047981 */ /* 0x001ea4000c1e1b00 */
[----:B--2---:R-:W-:-:S04]  /*1150*/  ISETP.NE.U32.AND P0, PT, R4, RZ, PT ;  /* 0x000000ff0400720c */ /* 0x004fc80003f05070 */
[----:B------:R-:W-:-:S13]  /*1160*/  ISETP.NE.AND.EX P0, PT, R5, RZ, PT, P0 ;  /* 0x000000ff0500720c */ /* 0x000fda0003f05300 */
[----:B------:R-:W-:Y:S05]  /*1170*/  @!P0 BRA `(.L_x_15) ;  /* 0x0000000000088947 */ /* 0x000fea0003800000 */
[----:B------:R0:W5:Y:S01]  /*1180*/  LD.E R156, desc[UR36][R4.64] ;  /* 0x00000024049c7980 */ /* 0x000162000c101900 */
[----:B------:R-:W-:Y:S05]  /*1190*/  BRA `(.L_x_16) ;  /* 0x0000000000247947 */ /* 0x000fea0003800000 */
.L_x_15:
[----:B------:R-:W-:Y:S02]  /*11a0*/  ULDC.64 UR4, c[0x0][0x590] ;  /* 0x0001640000047ab9 */ /* 0x000fe40000000a00 */
[----:B------:R-:W-:-:S04]  /*11b0*/  ISETP.NE.U32.AND P0, PT, RZ, UR4, PT ;  /* 0x00000004ff007c0c */ /* 0x000fc8000bf05070 */
[----:B------:R-:W-:-:S13]  /*11c0*/  ISETP.NE.AND.EX P0, PT, RZ, UR5, PT, P0 ;  /* 0x00000005ff007c0c */ /* 0x000fda000bf05300 */
[----:B------:R-:W-:Y:S05]  /*11d0*/  @!P0 BRA `(.L_x_17) ;  /* 0x00000000000c8947 */ /* 0x000fea0003800000 */
[----:B------:R-:W2:Y:S02]  /*11e0*/  LDC.64 R156, c[0x0][0x590] ;  /* 0x00016400ff9c7b82 */ /* 0x000ea40000000a00 */
[----:B--2---:R2:W5:Y:S01]  /*11f0*/  LDG.E R156, desc[UR36][R156.64] ;  /* 0x000000249c9c7981 */ /* 0x004562000c1e1900 */
[----:B------:R-:W-:Y:S05]  /*1200*/  BRA `(.L_x_16) ;  /* 0x0000000000087947 */ /* 0x000fea0003800000 */
.L_x_17:
[----:B------:R-:W-:Y:S02]  /*1210*/  ULDC UR4, c[0x0][0x584] ;  /* 0x0001610000047ab9 */ /* 0x000fe40000000800 */
[----:B------:R-:W-:-:S07]  /*1220*/  IMAD.U32 R156, RZ, RZ, UR4 ;  /* 0x00000004ff9c7e24 */ /* 0x000fce000f8e00ff */
.L_x_16:
[----:B------:R-:W-:-:S13]  /*1230*/  LOP3.LUT P0, RZ, R0, 0xff, RZ, 0xc0, !PT ;  /* 0x000000ff00ff7812 */ /* 0x000fda000780c0ff */
[----:B------:R-:W-:Y:S05]  /*1240*/  @!P0 EXIT ;  /* 0x000000000000894d */ /* 0x000fea0003800000 */
[----:B------:R-:W-:Y:S01]  /*1250*/  ULDC UR4, c[0x0][0x28c] ;  /* 0x0000a30000047ab9 */ /* 0x000fe20000000800 */
[----:B------:R-:W-:Y:S01]  /*1260*/  UMOV UR38, URZ ;  /* 0x0000003f00267c82 */ /* 0x000fe20008000000 */
[----:B------:R-:W-:Y:S01]  /*1270*/  UIADD3 UR4, UR4, 0x3f, URZ ;  /* 0x0000003f04047890 */ /* 0x000fe2000fffe03f */
[----:B------:R-:W-:-:S03]  /*1280*/  UMOV UR39, URZ ;  /* 0x0000003f00277c82 */ /* 0x000fc60008000000 */
[----:B------:R-:W-:-:S04]  /*1290*/  USHF.R.S32.HI UR5, URZ, 0x1f, UR4 ;  /* 0x0000001f3f057899 */ /* 0x000fc80008011404 */
[----:B------:R-:W-:-:S04]  /*12a0*/  ULEA.HI UR5, UR5, UR4, URZ, 0x6 ;  /* 0x0000000405057291 */ /* 0x000fc8000f8f303f */
[----:B------:R-:W-:-:S12]  /*12b0*/  USHF.R.S32.HI UR40, URZ, 0x6, UR5 ;  /* 0x000000063f287899 */ /* 0x000fd80008011405 */
.L_x_297:
[----:B------:R-:W-:Y:S01]  /*12c0*/  LOP3.LUT R0, R18, 0x80, RZ, 0xc0, !PT ;  /* 0x0000008012007812 */ /* 0x000fe200078ec0ff */
[----:B------:R-:W3:Y:S01]  /*12d0*/  S2UR UR7, SR_CgaCtaId ;  /* 0x00000000000779c3 */ /* 0x000ee20000008800 */
[----:B------:R-:W-:Y:S02]  /*12e0*/  UMOV UR6, 0x400 ;  /* 0x0000040000067882 */ /* 0x000fe40000000000 */
[----:B------:R-:W-:-:S06]  /*12f0*/  SHF.R.U32.HI R0, RZ, 0x7, R0 ;  /* 0x00000007ff007819 */ /* 0x000fcc0000011600 */
[----:B----4-:R-:W4:Y:S01]  /*1300*/  SHFL.IDX PT, R0, R0, RZ, 0x1f ;  /* 0x00001fff00007589 */ /* 0x010f2200000e0000 */
[----:B---3--:R-:W-:Y:S01]  /*1310*/  ULEA UR6, UR7, UR6, 0x18 ;  /* 0x0000000607067291 */ /* 0x008fe2000f8ec03f */
[----:B----4-:R-:W-:-:S13]  /*1320*/  R2UR UR4, R0 ;  /* 0x00000000000472ca */ /* 0x010fda00000e0000 */
[----:B------:R-:W-:-:S04]  /*1330*/  ULEA.HI UR5, UR4, UR4, URZ, 0x1 ;  /* 0x0000000404057291 */ /* 0x000fc8000f8f083f */
[----:B------:R-:W-:-:S04]  /*1340*/  ULOP3.LUT UR5, UR5, 0xffffe, URZ, 0xc0, !UPT ;  /* 0x000ffffe05057892 */ /* 0x000fc8000f8ec03f */
[----:B------:R-:W-:-:S03]  /*1350*/  UIADD3 UR5, UR4, -UR5, URZ ;  /* 0x8000000504057290 */ /* 0x000fc6000fffe03f */
[----:B------:R-:W-:Y:S01]  /*1360*/  ULDC UR4, c[0x0][0x28c] ;  /* 0x0000a30000047ab9 */ /* 0x000fe20000000800 */
[----:B------:R-:W-:Y:S01]  /*1370*/  ULEA UR5, UR5, UR6, 0xc ;  /* 0x0000000605057291 */ /* 0x000fe2000f8e603f */
[----:B------:R-:W-:-:S03]  /*1380*/  ISETP.LT.AND P0, PT, RZ, UR4, PT ;  /* 0x00000004ff007c0c */ /* 0x000fc6000bf01270 */
[----:B------:R-:W-:-:S04]  /*1390*/  UIADD3 UR5, UR5, 0x180, URZ ;  /* 0x0000018005057890 */ /* 0x000fc8000fffe03f */
[----:B------:R-:W-:-:S04]  /*13a0*/  USHF.R.U32.HI UR5, URZ, 0x4, UR5 ;  /* 0x000000043f057899 */ /* 0x000fc80008011605 */
[----:B------:R-:W-:-:S04]  /*13b0*/  ULOP3.LUT UR5, UR5, 0x3fff, URZ, 0xc0, !UPT ;  /* 0x00003fff05057892 */ /* 0x000fc8000f8ec03f */
[----:B------:R-:W-:Y:S01]  /*13c0*/  ULOP3.LUT UR41, UR5, 0x10000, URZ, 0xfc, !UPT ;  /* 0x0001000005297892 */ /* 0x000fe2000f8efc3f */
[----:B01----:R-:W-:Y:S11]  /*13d0*/  @P0 BRA `(.L_x_18) ;  /* 0x0000000000400947 */ /* 0x003ff60003800000 */
[----:B------:R-:W-:Y:S01]  /*13e0*/  MOV R0, 0x0 ;  /* 0x0000000000007802 */ /* 0x000fe20000000f00 */
[----:B------:R-:W-:Y:S01]  /*13f0*/  ULDC.64 UR4, c[0x4][0x68] ;  /* 0x01001a0000047ab9 */ /* 0x000fe20000000a00 */
[----:B------:R-:W-:Y:S01]  /*1400*/  ULDC.64 UR6, c[0x4][0x8] ;  /* 0x0100020000067ab9 */ /* 0x000fe20000000a00 */
[----:B01----:R-:W-:Y:S01]  /*1410*/  IMAD.U32 R4, RZ, RZ, UR4 ;  /* 0x00000004ff047e24 */ /* 0x003fe2000f8e00ff */
[----:B------:R0:W1:Y:S01]  /*1420*/  LDC.64 R14, c[0x4][R0] ;  /* 0x01000000000e7b82 */ /* 0x0000620000000a00 */
[----:B------:R-:W-:Y:S01]  /*1430*/  IMAD.U32 R5, RZ, RZ, UR5 ;  /* 0x00000005ff057e24 */ /* 0x000fe2000f8e00ff */
[----:B------:R-:W-:Y:S01]  /*1440*/  ULDC.64 UR4, c[0x4][0x70] ;  /* 0x01001c0000047ab9 */ /* 0x000fe20000000a00 */
[----:B------:R-:W-:Y:S02]  /*1450*/  IMAD.U32 R10, RZ, RZ, UR6 ;  /* 0x00000006ff0a7e24 */ /* 0x000fe4000f8e00ff */
[----:B------:R-:W-:Y:S02]  /*1460*/  IMAD.U32 R6, RZ, RZ, UR4 ;  /* 0x00000004ff067e24 */ /* 0x000fe4000f8e00ff */
[----:B------:R-:W-:-:S02]  /*1470*/  IMAD.U32 R7, RZ, RZ, UR5 ;  /* 0x00000005ff077e24 */ /* 0x000fc4000f8e00ff */
[----:B------:R-:W-:Y:S02]  /*1480*/  IMAD.U32 R11, RZ, RZ, UR7 ;  /* 0x00000007ff0b7e24 */ /* 0x000fe4000f8e00ff */
[----:B------:R-:W-:Y:S02]  /*1490*/  IMAD.MOV.U32 R8, RZ, RZ, 0x1e1 ;  /* 0x000001e1ff087424 */ /* 0x000fe400078e00ff */
[----:B------:R-:W-:Y:S02]  /*14a0*/  IMAD.MOV.U32 R12, RZ, RZ, 0x1 ;  /* 0x00000001ff0c7424 */ /* 0x000fe400078e00ff */
[----:B0-----:R-:W-:-:S07]  /*14b0*/  IMAD.MOV.U32 R13, RZ, RZ, RZ ;  /* 0x000000ffff0d7224 */ /* 0x001fce00078e00ff */
[----:B------:R-:W-:-:S07]  /*14c0*/  LEPC R20, `(.L_x_18) ;  /* 0x000000001014794e */ /* 0x000fce0000000000 */
[----:B-12--5:R-:W-:Y:S05]  /*14d0*/  CALL.ABS.NOINC R14 ;  /* 0x000000000e007343 */ /* 0x026fea0003c00000 */
.L_x_18:
[----:B------:R-:W-:-:S04]  /*14e0*/  LOP3.LUT R0, R19, 0x1, RZ, 0xfc, !PT ;  /* 0x0000000113007812 */ /* 0x000fc800078efcff */
[----:B------:R-:W-:-:S13]  /*14f0*/  ISETP.NE.AND P0, PT, R0, 0x3, PT ;  /* 0x000000030000780c */ /* 0x000fda0003f05270 */
[----:B------:R-:W-:Y:S05]  /*1500*/  @!P0 BRA `(.L_x_19) ;  /* 0x0000000000048947 */ /* 0x000fea0003800000 */
[----:B------:R-:W-:Y:S01]  /*1510*/  BPT.TRAP 0x1 ;  /* 0x000000040000795c */ /* 0x000fe20000300000 */
.L_x_19:
[----:B------:R-:W3:Y:S01]  /*1520*/  S2UR UR5, SR_CgaCtaId ;  /* 0x00000000000579c3 */ /* 0x000ee20000008800 */
[----:B------:R-:W-:Y:S01]  /*1530*/  UMOV UR4, 0x400 ;  /* 0x0000040000047882 */ /* 0x000fe20000000000 */
[----:B------:R-:W-:Y:S02]  /*1540*/  IMAD.U32 R0, RZ, RZ, UR38 ;  /* 0x00000026ff007e24 */ /* 0x000fe4000f8e00ff */
[----:B------:R-:W-:-:S03]  /*1550*/  IMAD.U32 R3, RZ, RZ, UR39 ;  /* 0x00000027ff037e24 */ /* 0x000fc6000f8e00ff */
[----:B------:R-:W-:Y:S01]  /*1560*/  SHF.L.U32 R0, R0, 0x1f, RZ ;  /* 0x0000001f00007819 */ /* 0x000fe200000006ff */
[----:B---3--:R-:W-:-:S06]  /*1570*/  ULEA UR4, UR5, UR4, 0x18 ;  /* 0x0000000405047291 */ /* 0x008fcc000f8ec03f */
[----:B------:R-:W-:-:S04]  /*1580*/  IMAD.U32 R6, RZ, RZ, UR4 ;  /* 0x00000004ff067e24 */ /* 0x000fc8000f8e00ff */
[----:B------:R-:W-:-:S04]  /*1590*/  IMAD R3, R3, 0x8, R6 ;  /* 0x0000000803037824 */ /* 0x000fc800078e0206 */
[----:B------:R3:W4:Y:S01]  /*15a0*/  SYNCS.PHASECHK.TRANS64.TRYWAIT P1, [R3+URZ], R0 ;  /* 0x00000000030075a7 */ /* 0x000722000802017f */
[----:B------:R-:W-:Y:S05]  /*15b0*/  @!P0 BRA `(.L_x_20) ;  /* 0x0000000000048947 */ /* 0x000fea0003800000 */
[----:B------:R-:W-:Y:S01]  /*15c0*/  BPT.TRAP 0x1 ;  /* 0x000000040000795c */ /* 0x000fe20000300000 */
.L_x_20:
[----:B----4-:R-:W-:Y:S05]  /*15d0*/  @P1 BRA `(.L_x_21) ;  /* 0x0000000000081947 */ /* 0x010fea0003800000 */
[----:B------:R-:W4:Y:S02]  /*15e0*/  SYNCS.PHASECHK.TRANS64.TRYWAIT P1, [R3+URZ], R0 ;  /* 0x00000000030075a7 */ /* 0x000f24000802017f */
[----:B----4-:R-:W-:Y:S05]  /*15f0*/  @!P1 BRA `(.L_x_22) ;  /* 0x0000008c00a49947 */ /* 0x010fea0003800000 */
.L_x_21:
[----:B------:R-:W-:-:S04]  /*1600*/  UISETP.LT.AND UP0, UPT, UR40, 0x1, UPT ;  /* 0x000000012800788c */ /* 0x000fc8000bf01270 */
[----:B------:R-:W-:-:S06]  /*1610*/  USEL UR4, UR40, 0x1, UP0 ;  /* 0x0000000128047887 */ /* 0x000fcc0008000000 */
[----:B---34-:R-:W-:Y:S01]  /*1620*/  IMAD.U32 R0, RZ, RZ, UR4 ;  /* 0x00000004ff007e24 */ /* 0x018fe2000f8e00ff */
[----:B------:R-:W-:Y:S05]  /*1630*/  WARPSYNC.ALL ;  /* 0x0000000000007948 */ /* 0x000fea0003800000 */
[----:B------:R-:W-:-:S04]  /*1640*/  IADD3 R0, -R0, UR40, RZ ;  /* 0x0000002800007c10 */ /* 0x000fc8000fffe1ff */
[----:B------:R-:W-:Y:S02]  /*1650*/  ISETP.GE.AND P1, PT, R0, 0x1, PT ;  /* 0x000000010000780c */ /* 0x000fe40003f26270 */
[----:B------:R-:W-:Y:S01]  /*1660*/  R2UR UR4, R6 ;  /* 0x00000000060472ca */ /* 0x000fe200000e0000 */
[----:B------:R-:W-:Y:S01]  /*1670*/  ULEA UR5, UR39, UR41, 0xa ;  /* 0x0000002927057291 */ /* 0x000fe2000f8e503f */
[----:B------:R-:W-:Y:S01]  /*1680*/  WARPGROUP.ARRIVE ;  /* 0x00000000000079c5 */ /* 0x000fe20000000000 */
[----:B------:R-:W-:Y:S01]  /*1690*/  UMOV UR9, 0x80000020 ;  /* 0x8000002000097882 */ /* 0x000fe20000000000 */
[----:B------:R-:W-:-:S04]  /*16a0*/  UMOV UR11, 0x80000020 ;  /* 0x80000020000b7882 */ /* 0x000fc80000000000 */
[----:B------:R-:W-:-:S05]  /*16b0*/  UMOV UR8, UR5 ;  /* 0x0000000500087c82 */ /* 0x000fca0008000000 */
[----:B------:R-:W-:-:S04]  /*16c0*/  UIADD3 UR4, UR4, 0x24180, URZ ;  /* 0x0002418004047890 */ /* 0x000fc8000fffe03f */
[----:B------:R-:W-:-:S04]  /*16d0*/  USHF.R.U32.HI UR4, URZ, 0x4, UR4 ;  /* 0x000000043f047899 */ /* 0x000fc80008011604 */
[----:B------:R-:W-:-:S04]  /*16e0*/  ULOP3.LUT UR4, UR4, 0x3fff, URZ, 0xc0, !UPT ;  /* 0x00003fff04047892 */ /* 0x000fc8000f8ec03f */
[----:B------:R-:W-:-:S04]  /*16f0*/  ULOP3.LUT UR4, UR4, 0x10000, URZ, 0xfc, !UPT ;  /* 0x0001000004047892 */ /* 0x000fc8000f8efc3f */
[----:B------:R-:W-:-:S07]  /*1700*/  ULEA UR6, UR39, UR4, 0x9 ;  /* 0x0000000427067291 */ /* 0x000fce000f8e483f */
[----:B------:R-:W-:Y:S02]  /*1710*/  UMOV UR10, UR6 ;  /* 0x00000006000a7c82 */ /* 0x000fe40008000000 */
[----:B------:R-:W-:Y:S01]  /*1720*/  IGMMA.64x128x32.S8.S8 R88, gdesc[UR8], RZ, !UPT, gsb0 ;  /* 0x03600000085879f1 */ /* 0x000fe2000c0410ff */
[----:B------:R-:W-:Y:S01]  /*1730*/  UIADD3 UR8, UR5, 0x200, URZ ;  /* 0x0000020005087890 */ /* 0x000fe2000fffe03f */
[----:B------:R-:W-:Y:S01]  /*1740*/  UMOV UR9, 0x80000020 ;  /* 0x8000002000097882 */ /* 0x000fe20000000000 */
[----:B------:R-:W-:Y:S02]  /*1750*/  WARPGROUP.DEPBAR.LE gsb0, 0x0 ;  /* 0x00008000000079c5 */ /* 0x000fe40000010000 */
[----:B------:R-:W-:-:S06]  /*1760*/  WARPGROUP.ARRIVE ;  /* 0x00000000000079c5 */ /* 0x000fcc0000000000 */
[----:B------:R-:W-:Y:S01]  /*1770*/  IGMMA.64x128x32.S8.S8 R24, gdesc[UR8], RZ, !UPT, gsb0 ;  /* 0x03600000081879f1 */ /* 0x000fe2000c0410ff */
[----:B------:R-:W-:Y:S02]  /*1780*/  UIADD3 UR8, UR5, 0x2, URZ ;  /* 0x0000000205087890 */ /* 0x000fe4000fffe03f */
[----:B------:R-:W-:Y:S01]  /*1790*/  UIADD3 UR10, UR6, 0x2, URZ ;  /* 0x00000002060a7890 */ /* 0x000fe2000fffe03f */
[----:B------:R-:W-:Y:S01]  /*17a0*/  UMOV UR9, 0x80000020 ;  /* 0x8000002000097882 */ /* 0x000fe20000000000 */
[----:B------:R-:W-:Y:S01]  /*17b0*/  UMOV UR11, 0x80000020 ;  /* 0x80000020000b7882 */ /* 0x000fe20000000000 */
[----:B------:R-:W-:Y:S02]  /*17c0*/  WARPGROUP.DEPBAR.LE gsb0, 0x0 ;  /* 0x00008000000079c5 */ /* 0x000fe40000010000 */
[----:B------:R-:W-:-:S06]  /*17d0*/  WARPGROUP.ARRIVE ;  /* 0x00000000000079c5 */ /* 0x000fcc0000000000 */
[----:B------:R-:W-:Y:S01]  /*17e0*/  IGMMA.64x128x32.S8.S8 R88, gdesc[UR8], R88, gsb0 ;  /* 0x03600000085879f1 */ /* 0x000fe20008041058 */
[----:B------:R-:W-:Y:S01]  /*17f0*/  UIADD3 UR8, UR5, 0x202, URZ ;  /* 0x0000020205087890 */ /* 0x000fe2000fffe03f */
[----:B------:R-:W-:Y:S01]  /*1800*/  UMOV UR9, 0x80000020 ;  /* 0x8000002000097882 */ /* 0x000fe20000000000 */
[----:B------:R-:W-:Y:S02]  /*1810*/  WARPGROUP.DEPBAR.LE gsb0, 0x0 ;  /* 0x00008000000079c5 */ /* 0x000fe40000010000 */
[----:B------:R-:W-:-:S06]  /*1820*/  WARPGROUP.ARRIVE ;  /* 0x00000000000079c5 */ /* 0x000fcc0000000000 */
[----:B------:R-:W-:Y:S03]  /*1830*/  IGMMA.64x128x32.S8.S8 R24, gdesc[UR8], R24, gsb0 ;  /* 0x03600000081879f1 */ /* 0x000fe60008041018 */
[----:B------:R-:W-:Y:S02]  /*1840*/  WARPGROUP.DEPBAR.LE gsb0, 0x0 ;  /* 0x00008000000079c5 */ /* 0x000fe40000010000 */
[----:B------:R-:W-:Y:S05]  /*1850*/  @!P1 BRA `(.L_x_23) ;  /* 0x0000000400149947 */ /* 0x000fea0003800000 */
[----:B------:R-:W-:Y:S02]  /*1860*/  UIADD3 UR5, UR39, 0x1, URZ ;  /* 0x0000000127057890 */ /* 0x000fe4000fffe03f */
[----:B------:R-:W-:Y:S02]  /*1870*/  IMAD.U32 R3, RZ, RZ, UR39 ;  /* 0x00000027ff037e24 */ /* 0x000fe4000f8e00ff */
[----:B------:R-:W-:-:S04]  /*1880*/  UISETP.NE.AND UP0, UPT, UR5, 0x9, UPT ;  /* 0x000000090500788c */ /* 0x000fc8000bf05270 */
[----:B------:R-:W-:Y:S02]  /*1890*/  USEL UR6, URZ, 0x1, UP0 ;  /* 0x000000013f067887 */ /* 0x000fe40008000000 */
[----:B------:R-:W-:Y:S02]  /*18a0*/  USEL UR5, UR5, URZ, UP0 ;  /* 0x0000003f05057287 */ /* 0x000fe40008000000 */
[----:B------:R-:W-:-:S06]  /*18b0*/  ULOP3.LUT UR6, UR38, UR6, URZ, 0x3c, !UPT ;  /* 0x0000000626067292 */ /* 0x000fcc000f8e3c3f */
[----:B------:R-:W-:-:S07]  /*18c0*/  IMAD.U32 R7, RZ, RZ, UR6 ;  /* 0x00000006ff077e24 */ /* 0x000fce000f8e00ff */
.L_x_30:
[----:B------:R-:W-:Y:S05]  /*18d0*/  @!P0 BRA `(.L_x_24) ;  /* 0x0000000000048947 */ /* 0x000fea0003800000 */
[----:B------:R-:W-:Y:S01]  /*18e0*/  BPT.TRAP 0x1 ;  /* 0x000000040000795c */ /* 0x000fe20000300000 */
.L_x_24:
[----:B------:R-:W3:Y:S01]  /*18f0*/  S2UR UR7, SR_CgaCtaId ;  /* 0x00000000000779c3 */ /* 0x000ee20000008800 */
[----:B------:R-:W-:Y:S01]  /*1900*/  UMOV UR6, 0x400 ;  /* 0x0000040000067882 */ /* 0x000fe20000000000 */
[----:B01----:R-:W-:Y:S01]  /*1910*/  IMAD.U32 R5, RZ, RZ, UR5 ;  /* 0x00000005ff057e24 */ /* 0x003fe2000f8e00ff */
[----:B------:R-:W-:Y:S01]  /*1920*/  SHF.L.U32 R4, R7, 0x1f, RZ ;  /* 0x0000001f07047819 */ /* 0x000fe200000006ff */
[----:B---3--:R-:W-:-:S06]  /*1930*/  ULEA UR6, UR7, UR6, 0x18 ;  /* 0x0000000607067291 */ /* 0x008fcc000f8ec03f */
[----:B------:R-:W-:-:S04]  /*1940*/  IMAD.U32 R6, RZ, RZ, UR6 ;  /* 0x00000006ff067e24 */ /* 0x000fc8000f8e00ff */
[----:B------:R-:W-:-:S04]  /*1950*/  IMAD R5, R5, 0x8, R6 ;  /* 0x0000000805057824 */ /* 0x000fc800078e0206 */
[----:B------:R0:W1:Y:S01]  /*1960*/  SYNCS.PHASECHK.TRANS64.TRYWAIT P1, [R5+URZ], R4 ;  /* 0x00000004050075a7 */ /* 0x000062000802017f */
[----:B------:R-:W-:Y:S05]  /*1970*/  @!P0 BRA `(.L_x_25) ;  /* 0x0000000000048947 */ /* 0x000fea0003800000 */
[----:B------:R-:W-:Y:S01]  /*1980*/  BPT.TRAP 0x1 ;  /* 0x000000040000795c */ /* 0x000fe20000300000 */
.L_x_25:
[----:B-1----:R-:W-:Y:S05]  /*1990*/  @P1 BRA `(.L_x_26) ;  /* 0x0000000000081947 */ /* 0x002fea0003800000 */
[----:B------:R-:W1:Y:S02]  /*19a0*/  SYNCS.PHASECHK.TRANS64.TRYWAIT P1, [R5+URZ], R4 ;  /* 0x00000004050075a7 */ /* 0x000e64000802017f */
[----:B-1----:R-:W-:Y:S05]  /*19b0*/  @!P1 BRA `(.L_x_27) ;  /* 0x0000008800c89947 */ /* 0x002fea0003800000 */
.L_x_26:
[----:B------:R-:W-:Y:S01]  /*19c0*/  ULEA UR6, UR5, UR41, 0xa ;  /* 0x0000002905067291 */ /* 0x000fe2000f8e503f */
[----:B------:R-:W-:Y:S01]  /*19d0*/  WARPGROUP.ARRIVE ;  /* 0x00000000000079c5 */ /* 0x000fe20000000000 */
[----:B------:R-:W-:Y:S01]  /*19e0*/  ULEA UR7, UR5, UR4, 0x9 ;  /* 0x0000000405077291 */ /* 0x000fe2000f8e483f */
[----:B------:R-:W-:Y:S01]  /*19f0*/  UMOV UR9, 0x80000020 ;  /* 0x8000002000097882 */ /* 0x000fe20000000000 */
[----:B------:R-:W-:-:S03]  /*1a00*/  UMOV UR11, 0x80000020 ;  /* 0x80000020000b7882 */ /* 0x000fc60000000000 */
[----:B------:R-:W-:Y:S02]  /*1a10*/  UMOV UR8, UR6 ;  /* 0x0000000600087c82 */ /* 0x000fe40008000000 */
[----:B------:R-:W-:Y:S02]  /*1a20*/  UMOV UR10, UR7 ;  /* 0x00000007000a7c82 */ /* 0x000fe40008000000 */
[----:B------:R-:W-:Y:S01]  /*1a30*/  IGMMA.64x128x32.S8.S8 R88, gdesc[UR8], R88, gsb0 ;  /* 0x03600000085879f1 */ /* 0x000fe20008041058 */
[----:B------:R-:W-:Y:S01]  /*1a40*/  UIADD3 UR8, UR6, 0x200, URZ ;  /* 0x0000020006087890 */ /* 0x000fe2000fffe03f */
[----:B------:R-:W-:Y:S01]  /*1a50*/  UMOV UR9, 0x80000020 ;  /* 0x8000002000097882 */ /* 0x000fe20000000000 */
[----:B------:R-:W-:Y:S02]  /*1a60*/  WARPGROUP.DEPBAR.LE gsb0, 0x0 ;  /* 0x00008000000079c5 */ /* 0x000fe40000010000 */
[----:B------:R-:W-:-:S06]  /*1a70*/  WARPGROUP.ARRIVE ;  /* 0x00000000000079c5 */ /* 0x000fcc0000000000 */
[----:B------:R-:W-:Y:S01]  /*1a80*/  IGMMA.64x128x32.S8.S8 R24, gdesc[UR8], R24, gsb0 ;  /* 0x03600000081879f1 */ /* 0x000fe20008041018 */
        /* <DEDUP_REMOVED lines=14> */
[----:B------:R-:W-:Y:S01]  /*1b70*/  BPT.TRAP 0x1 ;  /* 0x000000040000795c */ /* 0x000fe20000300000 */
.L_x_28:
[----:B------:R-:W-:-:S13]  /*1b80*/  ISETP.NE.AND P1, PT, R23, RZ, PT ;  /* 0x000000ff1700720c */ /* 0x000fda0003f25270 */
[----:B01----:R-:W-:-:S04]  /*1b90*/  @P1 IMAD R4, R3, 0x8, R6 ;  /* 0x0000000803041824 */ /* 0x003fc800078e0206 */
[----:B------:R-:W-:-:S05]  /*1ba0*/  @P1 VIADD R5, R4, 0x48 ;  /* 0x0000004804051836 */ /* 0x000fca0000000000 */
[----:B------:R-:W-:-:S04]  /*1bb0*/  @P1 PRMT R5, R152, 0x654, R5 ;  /* 0x0000065498051816 */ /* 0x000fc80000000005 */
[----:B------:R0:W-:Y:S01]  /*1bc0*/  @P1 SYNCS.ARRIVE.TRANS64.RED.A1T0 RZ, [R5+URZ], RZ ;  /* 0x000000ff05ff19a7 */ /* 0x0001e2000810043f */
[----:B------:R-:W-:-:S13]  /*1bd0*/  ISETP.GT.U32.AND P1, PT, R19, 0x1, PT ;  /* 0x000000011300780c */ /* 0x000fda0003f24070 */
[----:B0-----:R-:W-:Y:S05]  /*1be0*/  @P1 BRA `(.L_x_29) ;  /* 0x0000000000041947 */ /* 0x001fea0003800000 */
[----:B------:R-:W-:Y:S01]  /*1bf0*/  BPT.TRAP 0x1 ;  /* 0x000000040000795c */ /* 0x000fe20000300000 */
.L_x_29:
[----:B------:R-:W-:Y:S01]  /*1c00*/  UIADD3 UR5, UR5, 0x1, URZ ;  /* 0x0000000105057890 */ /* 0x000fe2000fffe03f */
[C---:B------:R-:W-:Y:S01]  /*1c10*/  ISETP.GT.AND P2, PT, R0.reuse, 0x1, PT ;  /* 0x000000010000780c */ /* 0x040fe20003f44270 */
[----:B------:R-:W-:Y:S02]  /*1c20*/  VIADD R3, R3, 0x1 ;  /* 0x0000000103037836 */ /* 0x000fe40000000000 */
[----:B------:R-:W-:Y:S01]  /*1c30*/  UISETP.NE.AND UP0, UPT, UR5, 0x9, UPT ;  /* 0x000000090500788c */ /* 0x000fe2000bf05270 */
[----:B------:R-:W-:Y:S02]  /*1c40*/  VIADD R0, R0, 0xffffffff ;  /* 0xffffffff00007836 */ /* 0x000fe40000000000 */
[C---:B------:R-:W-:Y:S01]  /*1c50*/  ISETP.NE.AND P1, PT, R3.reuse, 0x9, PT ;  /* 0x000000090300780c */ /* 0x040fe20003f25270 */
[----:B------:R-:W-:Y:S02]  /*1c60*/  USEL UR6, URZ, 0x1, UP0 ;  /* 0x000000013f067887 */ /* 0x000fe40008000000 */
[----:B------:R-:W-:Y:S01]  /*1c70*/  USEL UR5, UR5, URZ, UP0 ;  /* 0x0000003f05057287 */ /* 0x000fe20008000000 */
[----:B------:R-:W-:-:S03]  /*1c80*/  SEL R3, R3, RZ, P1 ;  /* 0x000000ff03037207 */ /* 0x000fc60000800000 */
[----:B------:R-:W-:Y:S01]  /*1c90*/  LOP3.LUT R7, R7, UR6, RZ, 0x3c, !PT ;  /* 0x0000000607077c12 */ /* 0x000fe2000f8e3cff */
[----:B------:R-:W-:Y:S07]  /*1ca0*/  @P2 BRA `(.L_x_30) ;  /* 0xfffffffc00082947 */ /* 0x000fee000383ffff */
.L_x_23:
[----:B------:R-:W3:Y:S02]  /*1cb0*/  LDC R0, c[0x0][0x28c] ;  /* 0x0000a300ff007b82 */ /* 0x000ee40000000800 */
[----:B---3--:R-:W-:-:S13]  /*1cc0*/  ISETP.GE.AND P1, PT, R0, 0x1, PT ;  /* 0x000000010000780c */ /* 0x008fda0003f26270 */
[----:B------:R-:W-:Y:S05]  /*1cd0*/  @!P1 BRA `(.L_x_31) ;  /* 0x0000000000509947 */ /* 0x000fea0003800000 */
[----:B------:R-:W-:Y:S05]  /*1ce0*/  @!P0 BRA `(.L_x_32) ;  /* 0x0000000000048947 */ /* 0x000fea0003800000 */
[----:B------:R-:W-:Y:S01]  /*1cf0*/  BPT.TRAP 0x1 ;  /* 0x000000040000795c */ /* 0x000fe20000300000 */
.L_x_32:
[----:B------:R-:W-:Y:S01]  /*1d00*/  ISETP.NE.AND P0, PT, R23, RZ, PT ;  /* 0x000000ff1700720c */ /* 0x000fe20003f05270 */
[----:B------:R-:W-:Y:S01]  /*1d10*/  BSSY B0, `(.L_x_33) ;  /* 0x000000e000007945 */ /* 0x000fe20003800000 */
[----:B------:R-:W-:-:S11]  /*1d20*/  ISETP.GT.U32.AND P1, PT, R19, 0x1, PT ;  /* 0x000000011300780c */ /* 0x000fd60003f24070 */
[----:B------:R-:W-:Y:S05]  /*1d30*/  @!P0 BRA `(.L_x_34) ;  /* 0x00000000002c8947 */ /* 0x000fea0003800000 */
[----:B------:R-:W-:-:S04]  /*1d40*/  UISETP.LT.AND UP0, UPT, UR40, 0x1, UPT ;  /* 0x000000012800788c */ /* 0x000fc8000bf01270 */
[----:B------:R-:W-:-:S04]  /*1d50*/  USEL UR6, UR40, 0x1, UP0 ;  /* 0x0000000128067887 */ /* 0x000fc80008000000 */
[----:B------:R-:W-:-:S04]  /*1d60*/  UIADD3 UR6, UR39, UR40, -UR6 ;  /* 0x0000002827067290 */ /* 0x000fc8000fffe806 */
[----:B------:R-:W-:-:S04]  /*1d70*/  UIMAD.WIDE.U32 UR4, UR6, 0x38e38e39, URZ ;  /* 0x38e38e39060478a5 */ /* 0x000fc8000f8e003f */
[----:B------:R-:W-:-:S04]  /*1d80*/  USHF.R.U32.HI UR4, URZ, 0x1, UR5 ;  /* 0x000000013f047899 */ /* 0x000fc80008011605 */
[----:B------:R-:W-:-:S06]  /*1d90*/  UIMAD UR6, UR4, -0x9, UR6 ;  /* 0xfffffff7040678a4 */ /* 0x000fcc000f8e0206 */
[----:B------:R-:W-:-:S04]  /*1da0*/  IMAD.U32 R3, RZ, RZ, UR6 ;  /* 0x00000006ff037e24 */ /* 0x000fc8000f8e00ff */
[----:B------:R-:W-:-:S04]  /*1db0*/  IMAD R0, R3, 0x8, R6 ;  /* 0x0000000803007824 */ /* 0x000fc800078e0206 */
[----:B------:R-:W-:-:S05]  /*1dc0*/  VIADD R3, R0, 0x48 ;  /* 0x0000004800037836 */ /* 0x000fca0000000000 */
[----:B------:R-:W-:-:S04]  /*1dd0*/  PRMT R3, R152, 0x654, R3 ;  /* 0x0000065498037816 */ /* 0x000fc80000000003 */
[----:B------:R3:W-:Y:S03]  /*1de0*/  SYNCS.ARRIVE.TRANS64.RED.A1T0 RZ, [R3+URZ], RZ ;  /* 0x000000ff03ff79a7 */ /* 0x0007e6000810043f */
.L_x_34:
[----:B------:R-:W-:Y:S05]  /*1df0*/  BSYNC B0 ;  /* 0x0000000000007941 */ /* 0x000fea0003800000 */
.L_x_33:
[----:B------:R-:W-:Y:S05]  /*1e00*/  @P1 BRA `(.L_x_31) ;  /* 0x0000000000041947 */ /* 0x000fea0003800000 */
[----:B------:R-:W-:Y:S01]  /*1e10*/  BPT.TRAP 0x1 ;  /* 0x000000040000795c */ /* 0x000fe20000300000 */
.L_x_31:
[----:B------:R-:W4:Y:S01]  /*1e20*/  LDC R6, c[0x0][0x288] ;  /* 0x0000a200ff067b82 */ /* 0x000f220000000800 */
[----:B------:R-:W-:Y:S01]  /*1e30*/  IMAD.SHL.U32 R9, R153, 0x80, RZ ;  /* 0x0000008099097824 */ /* 0x000fe200078e00ff */
[--C-:B------:R-:W-:Y:S01]  /*1e40*/  SHF.R.U32.HI R0, RZ, 0x2, R18.reuse ;  /* 0x00000002ff007819 */ /* 0x100fe20000011612 */
[----:B------:R-:W-:Y:S01]  /*1e50*/  UIADD3 UR39, UR40, UR39, URZ ;  /* 0x0000002728277290 */ /* 0x000fe2000fffe03f */
[----:B01----:R-:W-:Y:S01]  /*1e60*/  SHF.R.U32.HI R5, RZ, 0x7, R18 ;  /* 0x00000007ff057819 */ /* 0x003fe20000011612 */
[----:B------:R-:W-:Y:S01]  /*1e70*/  IMAD.SHL.U32 R11, R154, 0x100, RZ ;  /* 0x000001009a0b7824 */ /* 0x000fe200078e00ff */
[----:B------:R-:W-:Y:S01]  /*1e80*/  LOP3.LUT R4, R18, 0x60, RZ, 0xc0, !PT ;  /* 0x0000006012047812 */ /* 0x000fe200078ec0ff */
[----:B------:R-:W-:Y:S01]  /*1e90*/  UISETP.GT.U32.AND UP0, UPT, UR39, 0x8, UPT ;  /* 0x000000082700788c */ /* 0x000fe2000bf04070 */
[----:B---3--:R-:W-:Y:S01]  /*1ea0*/  LOP3.LUT R3, R0, 0x7, RZ, 0xc0, !PT ;  /* 0x0000000700037812 */ /* 0x008fe200078ec0ff */
[----:B------:R-:W-:Y:S01]  /*1eb0*/  IMAD.SHL.U32 R14, R18, 0x2, RZ ;  /* 0x00000002120e7824 */ /* 0x000fe200078e00ff */
[----:B------:R-:W-:Y:S01]  /*1ec0*/  LOP3.LUT R0, R5, 0x1, RZ, 0xc0, !PT ;  /* 0x0000000105007812 */ /* 0x000fe200078ec0ff */
[----:B------:R-:W-:Y:S01]  /*1ed0*/  ULDC UR7, c[0x0][0x284] ;  /* 0x0000a10000077ab9 */ /* 0x000fe20000000800 */
[----:B------:R-:W-:Y:S01]  /*1ee0*/  SHF.R.U32.HI R8, RZ, 0x1, R4 ;  /* 0x00000001ff087819 */ /* 0x000fe20000011604 */
[----:B------:R-:W-:Y:S01]  /*1ef0*/  UISETP.LT.U32.AND UP0, UPT, UR40, 0x9, UP0 ;  /* 0x000000092800788c */ /* 0x000fe20008701070 */
[----:B------:R-:W-:Y:S01]  /*1f00*/  SHF.R.S32.HI R162, RZ, 0x1f, R22 ;  /* 0x0000001fffa27819 */ /* 0x000fe20000011416 */
[----:B------:R-:W-:Y:S01]  /*1f10*/  UISETP.GE.U32.AND UP1, UPT, UR40, 0x9, UPT ;  /* 0x000000092800788c */ /* 0x000fe2000bf26070 */
[----:B------:R-:W-:Y:S01]  /*1f20*/  IMAD.SHL.U32 R10, R0, 0x40, RZ ;  /* 0x00000040000a7824 */ /* 0x000fe200078e00ff */
[----:B------:R-:W-:Y:S01]  /*1f30*/  IADD3 R5, RZ, -R8, -R3 ;  /* 0x80000008ff057210 */ /* 0x000fe20007ffe803 */
[----:B------:R-:W-:Y:S01]  /*1f40*/  ULDC.64 UR8, c[0x0][0x5d0] ;  /* 0x0001740000087ab9 */ /* 0x000fe20000000a00 */
[C---:B------:R-:W-:Y:S01]  /*1f50*/  LOP3.LUT R14, R9.reuse, 0x6, R14, 0xf8, !PT ;  /* 0x00000006090e7812 */ /* 0x040fe200078ef80e */
[----:B------:R-:W-:Y:S01]  /*1f60*/  UIMAD.WIDE.U32 UR4, UR39, 0x38e38e39, URZ ;  /* 0x38e38e39270478a5 */ /* 0x000fe2000f8e003f */
[----:B------:R-:W-:Y:S01]  /*1f70*/  LOP3.LUT R4, R18, 0x3, RZ, 0xc0, !PT ;  /* 0x0000000312047812 */ /* 0x000fe200078ec0ff */
[----:B------:R-:W-:Y:S01]  /*1f80*/  USEL UR6, URZ, 0x1, !UP0 ;  /* 0x000000013f067887 */ /* 0x000fe2000c000000 */
[----:B------:R-:W-:Y:S01]  /*1f90*/  IMAD R7, R162, UR8, RZ ;  /* 0x00000008a2077c24 */ /* 0x000fe2000f8e02ff */
[----:B----4-:R-:W-:Y:S01]  /*1fa0*/  ISETP.GE.AND P0, PT, R9, R6, PT ;  /* 0x000000060900720c */ /* 0x010fe20003f06270 */
[----:B------:R-:W-:Y:S01]  /*1fb0*/  IMAD R0, R0, -0x40, R5 ;  /* 0xffffffc000007824 */ /* 0x000fe200078e0205 */
[----:B------:R-:W-:Y:S01]  /*1fc0*/  SHF.R.S32.HI R15, RZ, 0x1f, R14 ;  /* 0x0000001fff0f7819 */ /* 0x000fe2000001140e */
[----:B------:R-:W-:Y:S01]  /*1fd0*/  USHF.R.U32.HI UR4, URZ, 0x1, UR5 ;  /* 0x000000013f047899 */ /* 0x000fe20008011605 */
[C---:B------:R-:W-:Y:S01]  /*1fe0*/  ISETP.GE.OR P0, PT, R11.reuse, UR7, P0 ;  /* 0x000000070b007c0c */ /* 0x040fe20008706670 */
[----:B------:R-:W-:Y:S01]  /*1ff0*/  ULOP3.LUT UR38, UR38, UR6, URZ, 0x3c, !UPT ;  /* 0x0000000626267292 */ /* 0x000fe2000f8e3c3f */
[----:B------:R-:W-:Y:S01]  /*2000*/  LOP3.LUT R3, R10, 0x40, R3, 0xe2, !PT ;  /* 0x000000400a037812 */ /* 0x000fe200078ee203 */
[----:B------:R-:W-:Y:S01]  /*2010*/  IMAD R10, R4, -0x2, R6 ;  /* 0xfffffffe040a7824 */ /* 0x000fe200078e0206 */
[----:B------:R-:W-:Y:S01]  /*2020*/  UIMAD UR39, UR4, -0x9, UR39 ;  /* 0xfffffff7042778a4 */ /* 0x000fe2000f8e0227 */
[----:B------:R-:W-:Y:S01]  /*2030*/  IMAD.WIDE R4, R154, 0x100, RZ ;  /* 0x000001009a047825 */ /* 0x000fe200078e02ff */
[----:B------:R-:W-:Y:S01]  /*2040*/  @UP1 ULOP3.LUT UR38, UR38, 0x1, UR4, 0x78, !UPT ;  /* 0x0000000126261892 */ /* 0x000fe2000f8e7804 */
[----:B------:R-:W-:-:S02]  /*2050*/  IADD3 R0, -R11, UR7, R0 ;  /* 0x000000070b007c10 */ /* 0x000fc4000fffe100 */
[----:B------:R-:W-:Y:S01]  /*2060*/  IMAD R13, R22, UR9, R7 ;  /* 0x00000009160d7c24 */ /* 0x000fe2000f8e0207 */
[----:B------:R-:W-:Y:S01]  /*2070*/  LOP3.LUT R153, R4, R3, R8, 0xfe, !PT ;  /* 0x0000000304997212 */ /* 0x000fe200078efe08 */
[----:B------:R-:W-:-:S04]  /*2080*/  IMAD.WIDE.U32 R6, R22, UR8, R14 ;  /* 0x0000000816067c25 */ /* 0x000fc8000f8e000e */
[----:B------:R-:W-:Y:S02]  /*2090*/  IMAD.IADD R7, R7, 0x1, R13 ;  /* 0x0000000107077824 */ /* 0x000fe400078e020d */
[----:B------:R-:W-:Y:S02]  /*20a0*/  IMAD.IADD R3, R10, 0x1, -R9 ;  /* 0x000000010a037824 */ /* 0x000fe400078e0a09 */
[----:B------:R-:W-:Y:S01]  /*20b0*/  IMAD.MOV.U32 R154, RZ, RZ, -0x1 ;  /* 0xffffffffff9a7424 */ /* 0x000fe200078e00ff */
[----:B------:R-:W-:Y:S06]  /*20c0*/  @P0 BRA `(.L_x_35) ;  /* 0x0000006000f40947 */ /* 0x000fec0003800000 */
[----:B------:R-:W0:Y:S01]  /*20d0*/  LDC.64 R20, c[0x0][0x5c8] ;  /* 0x00017200ff147b82 */ /* 0x000e220000000a00 */
[----:B------:R-:W-:Y:S01]  /*20e0*/  ULDC.64 UR4, c[0x0][0x5c0] ;  /* 0x0001700000047ab9 */ /* 0x000fe20000000a00 */
[----:B------:R-:W-:Y:S01]  /*20f0*/  BSSY B0, `(.L_x_35) ;  /* 0x000063a000007945 */ /* 0x000fe20003800000 */
[-C--:B0-----:R-:W-:Y:S01]  /*2100*/  IMAD R8, R5, R20.reuse, RZ ;  /* 0x0000001405087224 */ /* 0x081fe200078e02ff */
[----:B------:R-:W-:Y:S01]  /*2110*/  SHF.L.U64.HI R13, R20, 0x3, R21 ;  /* 0x00000003140d7819 */ /* 0x000fe20000010215 */
[----:B------:R-:W-:-:S04]  /*2120*/  IMAD.WIDE.U32 R6, R153, R20, R6 ;  /* 0x0000001499067225 */ /* 0x000fc800078e0006 */
[----:B------:R-:W-:Y:S01]  /*2130*/  IMAD R9, R153, R21, R8 ;  /* 0x0000001599097224 */ /* 0x000fe200078e0208 */
[----:B------:R-:W-:Y:S01]  /*2140*/  IADD3 R160, P0, R6, UR4, RZ ;  /* 0x0000000406a07c10 */ /* 0x000fe2000ff1e0ff */
[C---:B------:R-:W-:Y:S02]  /*2150*/  IMAD.SHL.U32 R11, R20.reuse, 0x8, RZ ;  /* 0x00000008140b7824 */ /* 0x040fe400078e00ff */
[----:B------:R-:W-:Y:S01]  /*2160*/  IMAD.IADD R9, R7, 0x1, R9 ;  /* 0x0000000107097824 */ /* 0x000fe200078e0209 */
[-C--:B------:R-:W-:Y:S02]  /*2170*/  LEA R6, P2, R20, R160.reuse, 0x7 ;  /* 0x000000a014067211 */ /* 0x080fe400078438ff */
[----:B------:R-:W-:Y:S02]  /*2180*/  IADD3 R8, P1, R11, R160, RZ ;  /* 0x000000a00b087210 */ /* 0x000fe40007f3e0ff */
[----:B------:R-:W-:Y:S02]  /*2190*/  IADD3.X R161, R9, UR5, RZ, P0, !PT ;  /* 0x0000000509a17c10 */ /* 0x000fe400087fe4ff */
[----:B-----5:R-:W-:-:S02]  /*21a0*/  ISETP.NE.AND P0, PT, R156, RZ, PT ;  /* 0x000000ff9c00720c */ /* 0x020fc40003f05270 */
[----:B------:R-:W-:Y:S01]  /*21b0*/  LEA.HI.X R7, R20, R161, R21, 0x7, P2 ;  /* 0x000000a114077211 */ /* 0x000fe200010f3c15 */
[----:B------:R-:W-:Y:S01]  /*21c0*/  IMAD.X R9, R13, 0x1, R161, P1 ;  /* 0x000000010d097824 */ /* 0x000fe200008e06a1 */
[----:B------:R-:W-:-:S05]  /*21d0*/  IADD3 R10, P2, R11, R6, RZ ;  /* 0x000000060b0a7210 */ /* 0x000fca0007f5e0ff */
[----:B------:R-:W-:-:S04]  /*21e0*/  IMAD.X R11, R13, 0x1, R7, P2 ;  /* 0x000000010d0b7824 */ /* 0x000fc800010e0607 */
[----:B------:R-:W-:Y:S05]  /*21f0*/  @!P0 BRA `(.L_x_36) ;  /* 0x0000004800948947 */ /* 0x000fea0003800000 */
[----:B------:R-:W0:Y:S01]  /*2200*/  LDC.64 R158, c[0x0][0x5b0] ;  /* 0x00016c00ff9e7b82 */ /* 0x000e220000000a00 */
[----:B------:R-:W-:Y:S01]  /*2210*/  ULDC.64 UR4, c[0x0][0x5b8] ;  /* 0x00016e0000047ab9 */ /* 0x000fe20000000a00 */
[----:B------:R-:W-:Y:S01]  /*2220*/  ISETP.GE.AND P0, PT, R0, 0x1, PT ;  /* 0x000000010000780c */ /* 0x000fe20003f06270 */
[----:B------:R-:W-:Y:S01]  /*2230*/  IMAD R21, R162, UR4, RZ ;  /* 0x00000004a2157c24 */ /* 0x000fe2000f8e02ff */
[----:B------:R-:W-:Y:S01]  /*2240*/  BSSY B1, `(.L_x_37) ;  /* 0x0000010000017945 */ /* 0x000fe20003800000 */
[C---:B------:R-:W-:Y:S01]  /*2250*/  IMAD.WIDE.U32 R14, R22.reuse, UR4, R14 ;  /* 0x00000004160e7c25 */ /* 0x040fe2000f8e000e */
[----:B------:R-:W-:Y:S02]  /*2260*/  ISETP.LT.OR P3, PT, R3, 0x1, !P0 ;  /* 0x000000010300780c */ /* 0x000fe40004761670 */
[----:B------:R-:W1:Y:S01]  /*2270*/  LDC.64 R12, c[0x0][0x5a8] ;  /* 0x00016a00ff0c7b82 */ /* 0x000e620000000a00 */
[----:B------:R-:W-:Y:S02]  /*2280*/  IMAD R21, R22, UR5, R21 ;  /* 0x0000000516157c24 */ /* 0x000fe4000f8e0215 */
[----:B------:R-:W-:-:S02]  /*2290*/  IMAD.MOV.U32 R20, RZ, RZ, R14 ;  /* 0x000000ffff147224 */ /* 0x000fc400078e000e */
[----:B------:R-:W-:Y:S02]  /*22a0*/  IMAD.IADD R21, R15, 0x1, R21 ;  /* 0x000000010f157824 */ /* 0x000fe400078e0215 */
[-C--:B0-----:R-:W-:Y:S01]  /*22b0*/  IMAD R22, R5, R158.reuse, RZ ;  /* 0x0000009e05167224 */ /* 0x081fe200078e02ff */
[----:B------:R-:W-:Y:S01]  /*22c0*/  SHF.L.U64.HI R165, R158, 0x3, R159 ;  /* 0x000000039ea57819 */ /* 0x000fe2000001029f */
[----:B------:R-:W-:-:S04]  /*22d0*/  IMAD.WIDE.U32 R162, R153, R158, R20 ;  /* 0x0000009e99a27225 */ /* 0x000fc800078e0014 */
[----:B------:R-:W-:Y:S01]  /*22e0*/  IMAD R171, R153, R159, R22 ;  /* 0x0000009f99ab7224 */ /* 0x000fe200078e0216 */
[----:B-1----:R-:W-:Y:S01]  /*22f0*/  IADD3 R162, P1, R162, R12, RZ ;  /* 0x0000000ca2a27210 */ /* 0x002fe20007f3e0ff */
[----:B------:R-:W-:-:S03]  /*2300*/  IMAD.SHL.U32 R164, R158, 0x8, RZ ;  /* 0x000000089ea47824 */ /* 0x000fc600078e00ff */
[----:B------:R-:W-:Y:S01]  /*2310*/  IADD3.X R163, R13, R163, R171, P1, !PT ;  /* 0x000000a30da37210 */ /* 0x000fe20000ffe4ab */
[----:B------:R-:W-:Y:S08]  /*2320*/  @P3 BRA `(.L_x_38) ;  /* 0x0000000000043947 */ /* 0x000ff00003800000 */
[----:B--2---:R0:W5:Y:S02]  /*2330*/  LDG.E.U8 R157, desc[UR36][R162.64] ;  /* 0x00000024a29d7981 */ /* 0x004164000c1e1100 */
.L_x_38:
[----:B------:R-:W-:Y:S05]  /*2340*/  BSYNC B1 ;  /* 0x0000000000017941 */ /* 0x000fea0003800000 */
.L_x_37:
[----:B-----5:R-:W-:Y:S01]  /*2350*/  LOP3.LUT R22, R157, 0xffff, RZ, 0xc0, !PT ;  /* 0x0000ffff9d167812 */ /* 0x020fe200078ec0ff */
[----:B------:R-:W-:Y:S01]  /*2360*/  IMAD.WIDE.U32 R166, R153, R158, R164 ;  /* 0x0000009e99a67225 */ /* 0x000fe200078e00a4 */
[----:B------:R-:W-:Y:S01]  /*2370*/  ISETP.LT.OR P4, PT, R3, 0x2, !P0 ;  /* 0x000000020300780c */ /* 0x000fe20004781670 */
[----:B------:R-:W-:Y:S01]  /*2380*/  BSSY B1, `(.L_x_39) ;  /* 0x000000e000017945 */ /* 0x000fe20003800000 */
[----:B------:R-:W-:Y:S01]  /*2390*/  PRMT R169, R22, 0x8880, RZ ;  /* 0x0000888016a97816 */ /* 0x000fe200000000ff */
[----:B------:R-:W-:Y:S01]  /*23a0*/  IMAD.IADD R167, R171, 0x1, R167 ;  /* 0x00000001aba77824 */ /* 0x000fe200078e02a7 */
[----:B------:R-:W-:Y:S02]  /*23b0*/  IADD3 R166, P2, P5, R14, R12, R166 ;  /* 0x0000000c0ea67210 */ /* 0x000fe40007d5e0a6 */
[----:B------:R-:W-:Y:S01]  /*23c0*/  ISETP.GE.AND P1, PT, R0, 0x9, PT ;  /* 0x000000090000780c */ /* 0x000fe20003f26270 */
[----:B------:R-:W-:Y:S01]  /*23d0*/  IMAD R22, R169, R156, RZ ;  /* 0x0000009ca9167224 */ /* 0x000fe200078e02ff */
[----:B------:R-:W-:-:S02]  /*23e0*/  IADD3.X R167, R21, R13, R167, P2, P5 ;  /* 0x0000000d15a77210 */ /* 0x000fc400017ea4a7 */
[----:B------:R-:W-:Y:S01]  /*23f0*/  ISETP.LT.OR P2, PT, R3, 0x1, !P1 ;  /* 0x000000010300780c */ /* 0x000fe20004f41670 */
[----:B------:R-:W-:-:S05]  /*2400*/  @!P3 IMAD R169, R88, R155, R22 ;  /* 0x0000009b58a9b224 */ /* 0x000fca00078e0216 */
[----:B------:R1:W-:Y:S01]  /*2410*/  @!P3 STG.E.U8 desc[UR36][R160.64], R169 ;  /* 0x000000a9a000b986 */ /* 0x0003e2000c101124 */
[----:B------:R-:W-:Y:S06]  /*2420*/  @P4 BRA `(.L_x_40) ;  /* 0x00000000000c4947 */ /* 0x000fec0003800000 */
[----:B--2---:R-:W1:Y:S02]  /*2430*/  LDG.E.U8 R157, desc[UR36][R162.64+0x1] ;  /* 0x00000124a29d7981 */ /* 0x004e64000c1e1100 */
[----:B-1----:R-:W-:-:S05]  /*2440*/  PRMT R169, R157, 0x8880, RZ ;  /* 0x000088809da97816 */ /* 0x002fca00000000ff */
[----:B------:R-:W-:-:S07]  /*2450*/  IMAD R22, R169, R156, RZ ;  /* 0x0000009ca9167224 */ /* 0x000fce00078e02ff */
.L_x_40:
[----:B------:R-:W-:Y:S05]  /*2460*/  BSYNC B1 ;  /* 0x0000000000017941 */ /* 0x000fea0003800000 */
.L_x_39:
[----:B------:R-:W-:Y:S01]  /*2470*/  @!P4 IMAD R89, R89, R155, R22 ;  /* 0x0000009b5959c224 */ /* 0x000fe200078e0216 */
[----:B------:R-:W-:Y:S04]  /*2480*/  BSSY B1, `(.L_x_41) ;  /* 0x0000006000017945 */ /* 0x000fe80003800000 */
[----:B------:R3:W-:Y:S01]  /*2490*/  @!P4 STG.E.U8 desc[UR36][R160.64+0x1], R89 ;  /* 0x00000159a000c986 */ /* 0x0007e2000c101124 */
[----:B------:R-:W-:Y:S05]  /*24a0*/  @P2 BRA `(.L_x_42) ;  /* 0x00000000000c2947 */ /* 0x000fea0003800000 */
[----:B--2---:R-:W3:Y:S02]  /*24b0*/  LDG.E.U8 R157, desc[UR36][R166.64] ;  /* 0x00000024a69d7981 */ /* 0x004ee4000c1e1100 */
[----:B---3--:R-:W-:-:S05]  /*24c0*/  PRMT R89, R157, 0x8880, RZ ;  /* 0x000088809d597816 */ /* 0x008fca00000000ff */
[----:B------:R-:W-:-:S07]  /*24d0*/  IMAD R22, R89, R156, RZ ;  /* 0x0000009c59167224 */ /* 0x000fce00078e02ff */
.L_x_42:
[----:B------:R-:W-:Y:S05]  /*24e0*/  BSYNC B1 ;  /* 0x0000000000017941 */ /* 0x000fea0003800000 */
.L_x_41:
[C---:B------:R-:W-:Y:S01]  /*24f0*/  ISETP.LT.OR P4, PT, R3.reuse, 0x2, !P1 ;  /* 0x000000020300780c */ /* 0x040fe20004f81670 */
[----:B---3--:R-:W-:Y:S01]  /*2500*/  @!P2 IMAD R89, R90, R155, R22 ;  /* 0x0000009b5a59a224 */ /* 0x008fe200078e0216 */
[----:B------:R-:W-:Y:S01]  /*2510*/  BSSY B1, `(.L_x_43) ;  /* 0x0000009000017945 */ /* 0x000fe20003800000 */
[C---:B------:R-:W-:Y:S02]  /*2520*/  ISETP.LT.OR P3, PT, R3.reuse, 0x9, !P0 ;  /* 0x000000090300780c */ /* 0x040fe40004761670 */
[C---:B------:R-:W-:Y:S01]  /*2530*/  ISETP.LT.OR P5, PT, R3.reuse, 0xa, !P0 ;  /* 0x0000000a0300780c */ /* 0x040fe200047a1670 */
[----:B------:R3:W-:Y:S01]  /*2540*/  @!P2 STG.E.U8 desc[UR36][R8.64], R89 ;  /* 0x000000590800a986 */ /* 0x0007e2000c101124 */
[----:B------:R-:W-:-:S06]  /*2550*/  ISETP.LT.OR P2, PT, R3, 0x9, !P1 ;  /* 0x000000090300780c */ /* 0x000fcc0004f41670 */
[----:B------:R-:W-:Y:S07]  /*2560*/  @P4 BRA `(.L_x_44) ;  /* 0x00000000000c4947 */ /* 0x000fee0003800000 */
[----:B--2---:R-:W3:Y:S02]  /*2570*/  LDG.E.U8 R157, desc[UR36][R166.64+0x1] ;  /* 0x00000124a69d7981 */ /* 0x004ee4000c1e1100 */
[----:B---3--:R-:W-:-:S05]  /*2580*/  PRMT R89, R157, 0x8880, RZ ;  /* 0x000088809d597816 */ /* 0x008fca00000000ff */
[----:B------:R-:W-:-:S07]  /*2590*/  IMAD R22, R89, R156, RZ ;  /* 0x0000009c59167224 */ /* 0x000fce00078e02ff */
.L_x_44:
[----:B------:R-:W-:Y:S05]  /*25a0*/  BSYNC B1 ;  /* 0x0000000000017941 */ /* 0x000fea0003800000 */
.L_x_43:
[----:B------:R-:W-:Y:S01]  /*25b0*/  @!P4 IMAD R91, R91, R155, R22 ;  /* 0x0000009b5b5bc224 */ /* 0x000fe200078e0216 */
[----:B------:R-:W-:Y:S04]  /*25c0*/  BSSY B1, `(.L_x_45) ;  /* 0x0000006000017945 */ /* 0x000fe80003800000 */
[----:B------:R4:W-:Y:S01]  /*25d0*/  @!P4 STG.E.U8 desc[UR36][R8.64+0x1], R91 ;  /* 0x0000015b0800c986 */ /* 0x0009e2000c101124 */
[----:B------:R-:W-:Y:S05]  /*25e0*/  @P3 BRA `(.L_x_46) ;  /* 0x00000000000c3947 */ /* 0x000fea0003800000 */
[----:B--2---:R-:W3:Y:S02]  /*25f0*/  LDG.E.U8 R157, desc[UR36][R162.64+0x8] ;  /* 0x00000824a29d7981 */ /* 0x004ee4000c1e1100 */
[----:B---3--:R-:W-:-:S05]  /*2600*/  PRMT R89, R157, 0x8880, RZ ;  /* 0x000088809d597816 */ /* 0x008fca00000000ff */
[----:B------:R-:W-:-:S07]  /*2610*/  IMAD R22, R89, R156, RZ ;  /* 0x0000009c59167224 */ /* 0x000fce00078e02ff */
.L_x_46:
[----:B------:R-:W-:Y:S05]  /*2620*/  BSYNC B1 ;  /* 0x0000000000017941 */ /* 0x000fea0003800000 */
.L_x_45:
[----:B---3--:R-:W-:Y:S01]  /*2630*/  @!P3 IMAD R89, R92, R155, R22 ;  /* 0x0000009b5c59b224 */ /* 0x008fe200078e0216 */
[----:B------:R-:W-:Y:S04]  /*2640*/  BSSY B1, `(.L_x_47) ;  /* 0x0000006000017945 */ /* 0x000fe80003800000 */
[----:B------:R3:W-:Y:S01]  /*2650*/  @!P3 STG.E.U8 desc[UR36][R160.64+0x8], R89 ;  /* 0x00000859a000b986 */ /* 0x0007e2000c101124 */
[----:B------:R-:W-:Y:S05]  /*2660*/  @P5 BRA `(.L_x_48) ;  /* 0x00000000000c5947 */ /* 0x000fea0003800000 */
[----:B--2---:R-:W3:Y:S02]  /*2670*/  LDG.E.U8 R157, desc[UR36][R162.64+0x9] ;  /* 0x00000924a29d7981 */ /* 0x004ee4000c1e1100 */
[----:B---3--:R-:W-:-:S05]  /*2680*/  PRMT R89, R157, 0x8880, RZ ;  /* 0x000088809d597816 */ /* 0x008fca00000000ff */
[----:B------:R-:W-:-:S07]  /*2690*/  IMAD R22, R89, R156, RZ ;  /* 0x0000009c59167224 */ /* 0x000fce00078e02ff */
.L_x_48:
[----:B------:R-:W-:Y:S05]  /*26a0*/  BSYNC B1 ;  /* 0x0000000000017941 */ /* 0x000fea0003800000 */
.L_x_47:
[----:B------:R-:W-:Y:S01]  /*26b0*/  @!P5 IMAD R93, R93, R155, R22 ;  /* 0x0000009b5d5dd224 */ /* 0x000fe200078e0216 */
[----:B------:R-:W-:Y:S04]  /*26c0*/  BSSY B1, `(.L_x_49) ;  /* 0x0000006000017945 */ /* 0x000fe80003800000 */
[----:B------:R0:W-:Y:S01]  /*26d0*/  @!P5 STG.E.U8 desc[UR36][R160.64+0x9], R93 ;  /* 0x0000095da000d986 */ /* 0x0001e2000c101124 */
[----:B------:R-:W-:Y:S05]  /*26e0*/  @P2 BRA `(.L_x_50) ;  /* 0x00000000000c2947 */ /* 0x000fea0003800000 */
[----:B--2---:R-:W3:Y:S02]  /*26f0*/  LDG.E.U8 R157, desc[UR36][R166.64+0x8] ;  /* 0x00000824a69d7981 */ /* 0x004ee4000c1e1100 */
[----:B---3--:R-:W-:-:S05]  /*2700*/  PRMT R89, R157, 0x8880, RZ ;  /* 0x000088809d597816 */ /* 0x008fca00000000ff */
[----:B------:R-:W-:-:S07]  /*2710*/  IMAD R22, R89, R156, RZ ;  /* 0x0000009c59167224 */ /* 0x000fce00078e02ff */
.L_x_50:
[----:B------:R-:W-:Y:S05]  /*2720*/  BSYNC B1 ;  /* 0x0000000000017941 */ /* 0x000fea0003800000 */
.L_x_49:
        /* <DEDUP_REMOVED lines=11> */
.L_x_52:
[----:B------:R-:W-:Y:S05]  /*27e0*/  BSYNC B1 ;  /* 0x0000000000017941 */ /* 0x000fea0003800000 */
.L_x_51:
[----:B------:R-:W-:Y:S01]  /*27f0*/  @!P4 IMAD R95, R95, R155, R22 ;  /* 0x0000009b5f5fc224 */ /* 0x000fe200078e0216 */
[----:B------:R-:W-:Y:S04]  /*2800*/  BSSY B1, `(.L_x_53) ;  /* 0x0000006000017945 */ /* 0x000fe80003800000 */
[----:B------:R0:W-:Y:S01]  /*2810*/  @!P4 STG.E.U8 desc[UR36][R8.64+0x9], R95 ;  /* 0x0000095f0800c986 */ /* 0x0001e2000c101124 */
[----:B------:R-:W-:Y:S05]  /*2820*/  @P3 BRA `(.L_x_54) ;  /* 0x00000000000c3947 */ /* 0x000fea0003800000 */
[----:B--2---:R-:W3:Y:S02]  /*2830*/  LDG.E.U8 R157, desc[UR36][R162.64+0x10] ;  /* 0x00001024a29d7981 */ /* 0x004ee4000c1e1100 */
[----:B---3--:R-:W-:-:S05]  /*2840*/  PRMT R89, R157, 0x8880, RZ ;  /* 0x000088809d597816 */ /* 0x008fca00000000ff */
[----:B------:R-:W-:-:S07]  /*2850*/  IMAD R22, R89, R156, RZ ;  /* 0x0000009c59167224 */ /* 0x000fce00078e02ff */
.L_x_54:
[----:B------:R-:W-:Y:S05]  /*2860*/  BSYNC B1 ;  /* 0x0000000000017941 */ /* 0x000fea0003800000 */
.L_x_53:
[----:B---3--:R-:W-:Y:S01]  /*2870*/  @!P3 IMAD R89, R96, R155, R22 ;  /* 0x0000009b6059b224 */ /* 0x008fe200078e0216 */
[----:B------:R-:W-:Y:S04]  /*2880*/  BSSY B1, `(.L_x_55) ;  /* 0x0000006000017945 */ /* 0x000fe80003800000 */
[----:B------:R3:W-:Y:S01]  /*2890*/  @!P3 STG.E.U8 desc[UR36][R160.64+0x10], R89 ;  /* 0x00001059a000b986 */ /* 0x0007e2000c101124 */
[----:B------:R-:W-:Y:S05]  /*28a0*/  @P5 BRA `(.L_x_56) ;  /* 0x00000000000c5947 */ /* 0x000fea0003800000 */
[----:B--2---:R-:W3:Y:S02]  /*28b0*/  LDG.E.U8 R157, desc[UR36][R162.64+0x11] ;  /* 0x00001124a29d7981 */ /* 0x004ee4000c1e1100 */
[----:B---3--:R-:W-:-:S05]  /*28c0*/  PRMT R89, R157, 0x8880, RZ ;  /* 0x000088809d597816 */ /* 0x008fca00000000ff */
[----:B------:R-:W-:-:S07]  /*28d0*/  IMAD R22, R89, R156, RZ ;  /* 0x0000009c59167224 */ /* 0x000fce00078e02ff */
.L_x_56:
[----:B------:R-:W-:Y:S05]  /*28e0*/  BSYNC B1 ;  /* 0x0000000000017941 */ /* 0x000fea0003800000 */
.L_x_55:
[----:B------:R-:W-:Y:S01]  /*28f0*/  @!P5 IMAD R97, R97, R155, R22 ;  /* 0x0000009b6161d224 */ /* 0x000fe200078e0216 */
[----:B------:R-:W-:Y:S04]  /*2900*/  BSSY B1, `(.L_x_57) ;  /* 0x0000006000017945 */ /* 0x000fe80003800000 */
[----:B------:R0:W-:Y:S01]  /*2910*/  @!P5 STG.E.U8 desc[UR36][R160.64+0x11], R97 ;  /* 0x00001161a000d986 */ /* 0x0001e2000c101124 */
[----:B------:R-:W-:Y:S05]  /*2920*/  @P2 BRA `(.L_x_58) ;  /* 0x00000000000c2947 */ /* 0x000fea0003800000 */
[----:B--2---:R-:W3:Y:S02]  /*2930*/  LDG.E.U8 R157, desc[UR36][R166.64+0x10] ;  /* 0x00001024a69d7981 */ /* 0x004ee4000c1e1100 */
[----:B---3--:R-:W-:-:S05]  /*2940*/  PRMT R89, R157, 0x8880, RZ ;  /* 0x000088809d597816 */ /* 0x008fca00000000ff */
[----:B------:R-:W-:-:S07]  /*2950*/  IMAD R22, R89, R156, RZ ;  /* 0x0000009c59167224 */ /* 0x000fce00078e02ff */
.L_x_58:
[----:B------:R-:W-:Y:S05]  /*2960*/  BSYNC B1 ;  /* 0x0000000000017941 */ /* 0x000fea0003800000 */
.L_x_57:
        /* <DEDUP_REMOVED lines=11> */
.L_x_60:
[----:B------:R-:W-:Y:S05]  /*2a20*/  BSYNC B1 ;  /* 0x0000000000017941 */ /* 0x000fea0003800000 */
.L_x_59:
[----:B------:R-:W-:Y:S01]  /*2a30*/  @!P4 IMAD R99, R99, R155, R22 ;  /* 0x0000009b6363c224 */ /* 0x000fe200078e0216 */
[----:B------:R-:W-:Y:S04]  /*2a40*/  BSSY B1, `(.L_x_61) ;  /* 0x0000006000017945 */ /* 0x000fe80003800000 */
[----:B------:R0:W-:Y:S01]  /*2a50*/  @!P4 STG.E.U8 desc[UR36][R8.64+0x11], R99 ;  /* 0x000011630800c986 */ /* 0x0001e2000c101124 */
[----:B------:R-:W-:Y:S05]  /*2a60*/  @P3 BRA `(.L_x_62) ;  /* 0x00000000000c3947 */ /* 0x000fea0003800000 */
[----:B--2---:R-:W3:Y:S02]  /*2a70*/  LDG.E.U8 R157, desc[UR36][R162.64+0x18] ;  /* 0x00001824a29d7981 */ /* 0x004ee4000c1e1100 */
[----:B---3--:R-:W-:-:S05]  /*2a80*/  PRMT R89, R157, 0x8880, RZ ;  /* 0x000088809d597816 */ /* 0x008fca00000000ff */
[----:B------:R-:W-:-:S07]  /*2a90*/  IMAD R22, R89, R156, RZ ;  /* 0x0000009c59167224 */ /* 0x000fce00078e02ff */
.L_x_62:
[----:B------:R-:W-:Y:S05]  /*2aa0*/  BSYNC B1 ;  /* 0x0000000000017941 */ /* 0x000fea0003800000 */
.L_x_61:
[----:B---3--:R-:W-:Y:S01]  /*2ab0*/  @!P3 IMAD R89, R100, R155, R22 ;  /* 0x0000009b6459b224 */ /* 0x008fe200078e0216 */
[----:B------:R-:W-:Y:S04]  /*2ac0*/  BSSY B1, `(.L_x_63) ;  /* 0x0000006000017945 */ /* 0x000fe80003800000 */
[----:B------:R3:W-:Y:S01]  /*2ad0*/  @!P3 STG.E.U8 desc[UR36][R160.64+0x18], R89 ;  /* 0x00001859a000b986 */ /* 0x0007e2000c101124 */
[----:B------:R-:W-:Y:S05]  /*2ae0*/  @P5 BRA `(.L_x_64) ;  /* 0x00000000000c5947 */ /* 0x000fea0003800000 */
[----:B--2---:R-:W3:Y:S02]  /*2af0*/  LDG.E.U8 R157, desc[UR36][R162.64+0x19] ;  /* 0x00001924a29d7981 */ /* 0x004ee4000c1e1100 */
[----:B---3--:R-:W-:-:S05]  /*2b00*/  PRMT R89, R157, 0x8880, RZ ;  /* 0x000088809d597816 */ /* 0x008fca00000000ff */
[----:B------:R-:W-:-:S07]  /*2b10*/  IMAD R22, R89, R156, RZ ;  /* 0x0000009c59167224 */ /* 0x000fce00078e02ff */
.L_x_64:
[----:B------:R-:W-:Y:S05]  /*2b20*/  BSYNC B1 ;  /* 0x0000000000017941 */ /* 0x000fea0003800000 */
.L_x_63:
[----:B------:R-:W-:Y:S01]  /*2b30*/  @!P5 IMAD R101, R101, R155, R22 ;  /* 0x0000009b6565d224 */ /* 0x000fe200078e0216 */
[----:B------:R-:W-:Y:S04]  /*2b40*/  BSSY B1, `(.L_x_65) ;  /* 0x0000006000017945 */ /* 0x000fe80003800000 */
[----:B------:R0:W-:Y:S01]  /*2b50*/  @!P5 STG.E.U8 desc[UR36][R160.64+0x19], R101 ;  /* 0x00001965a000d986 */ /* 0x0001e2000c101124 */
[----:B------:R-:W-:Y:S05]  /*2b60*/  @P2 BRA `(.L_x_66) ;  /* 0x00000000000c2947 */ /* 0x000fea0003800000 */
[----:B--2---:R-:W3:Y:S02]  /*2b70*/  LDG.E.U8 R157, desc[UR36][R166.64+0x18] ;  /* 0x00001824a69d7981 */ /* 0x004ee4000c1e1100 */
[----:B---3--:R-:W-:-:S05]  /*2b80*/  PRMT R89, R157, 0x8880, RZ ;  /* 0x000088809d597816 */ /* 0x008fca00000000ff */
[----:B------:R-:W-:-:S07]  /*2b90*/  IMAD R22, R89, R156, RZ ;  /* 0x0000009c59167224 */ /* 0x000fce00078e02ff */
.L_x_66:
[----:B------:R-:W-:Y:S05]  /*2ba0*/  BSYNC B1 ;  /* 0x0000000000017941 */ /* 0x000fea0003800000 */
.L_x_65:
        /* <DEDUP_REMOVED lines=11> */
.L_x_68:
[----:B------:R-:W-:Y:S05]  /*2c60*/  BSYNC B1 ;  /* 0x0000000000017941 */ /* 0x000fea0003800000 */
.L_x_67:
[----:B------:R-:W-:Y:S01]  /*2c70*/  @!P4 IMAD R103, R103, R155, R22 ;  /* 0x0000009b6767c224 */ /* 0x000fe200078e0216 */
[----:B------:R-:W-:Y:S04]  /*2c80*/  BSSY B1, `(.L_x_69) ;  /* 0x0000006000017945 */ /* 0x000fe80003800000 */
[----:B------:R0:W-:Y:S01]  /*2c90*/  @!P4 STG.E.U8 desc[UR36][R8.64+0x19], R103 ;  /* 0x000019670800c986 */ /* 0x0001e2000c101124 */
[----:B------:R-:W-:Y:S05]  /*2ca0*/  @P3 BRA `(.L_x_70) ;  /* 0x00000000000c3947 */ /* 0x000fea0003800000 */
[----:B--2---:R-:W3:Y:S02]  /*2cb0*/  LDG.E.U8 R157, desc[UR36][R162.64+0x20] ;  /* 0x00002024a29d7981 */ /* 0x004ee4000c1e1100 */
[----:B---3--:R-:W-:-:S05]  /*2cc0*/  PRMT R89, R157, 0x8880, RZ ;  /* 0x000088809d597816 */ /* 0x008fca00000000ff */
[----:B------:R-:W-:-:S07]  /*2cd0*/  IMAD R22, R89, R156, RZ ;  /* 0x0000009c59167224 */ /* 0x000fce00078e02ff */
.L_x_70:
[----:B------:R-:W-:Y:S05]  /*2ce0*/  BSYNC B1 ;  /* 0x0000000000017941 */ /* 0x000fea0003800000 */
.L_x_69:
[----:B---3--:R-:W-:Y:S01]  /*2cf0*/  @!P3 IMAD R89, R104, R155, R22 ;  /* 0x0000009b6859b224 */ /* 0x008fe200078e0216 */
[----:B------:R-:W-:Y:S04]  /*2d00*/  BSSY B1, `(.L_x_71) ;  /* 0x0000006000017945 */ /* 0x000fe80003800000 */
[----:B------:R3:W-:Y:S01]  /*2d10*/  @!P3 STG.E.U8 desc[UR36][R160.64+0x20], R89 ;  /* 0x00002059a000b986 */ /* 0x0007e2000c101124 */
[----:B------:R-:W-:Y:S05]  /*2d20*/  @P5 BRA `(.L_x_72) ;  /* 0x00000000000c5947 */ /* 0x000fea0003800000 */
[----:B--2---:R-:W3:Y:S02]  /*2d30*/  LDG.E.U8 R157, desc[UR36][R162.64+0x21] ;  /* 0x00002124a29d7981 */ /* 0x004ee4000c1e1100 */
[----:B---3--:R-:W-:-:S05]  /*2d40*/  PRMT R89, R157, 0x8880, RZ ;  /* 0x000088809d597816 */ /* 0x008fca00000000ff */
[----:B------:R-:W-:-:S07]  /*2d50*/  IMAD R22, R89, R156, RZ ;  /* 0x0000009c59167224 */ /* 0x000fce00078e02ff */
.L_x_72:
[----:B------:R-:W-:Y:S05]  /*2d60*/  BSYNC B1 ;  /* 0x0000000000017941 */ /* 0x000fea0003800000 */
.L_x_71:
[----:B------:R-:W-:Y:S01]  /*2d70*/  @!P5 IMAD R105, R105, R155, R22 ;  /* 0x0000009b6969d224 */ /* 0x000fe200078e0216 */
[----:B------:R-:W-:Y:S04]  /*2d80*/  BSSY B1, `(.L_x_73) ;  /* 0x0000006000017945 */ /* 0x000fe80003800000 */
[----:B------:R0:W-:Y:S01]  /*2d90*/  @!P5 STG.E.U8 desc[UR36][R160.64+0x21], R105 ;  /* 0x00002169a000d986 */ /* 0x0001e2000c101124 */
[----:B------:R-:W-:Y:S05]  /*2da0*/  @P2 BRA `(.L_x_74) ;  /* 0x00000000000c2947 */ /* 0x000fea0003800000 */
[----:B--2---:R-:W3:Y:S02]  /*2db0*/  LDG.E.U8 R157, desc[UR36][R166.64+0x20] ;  /* 0x00002024a69d7981 */ /* 0x004ee4000c1e1100 */
[----:B---3--:R-:W-:-:S05]  /*2dc0*/  PRMT R89, R157, 0x8880, RZ ;  /* 0x000088809d597816 */ /* 0x008fca00000000ff */
[----:B------:R-:W-:-:S07]  /*2dd0*/  IMAD R22, R89, R156, RZ ;  /* 0x0000009c59167224 */ /* 0x000fce00078e02ff */
.L_x_74:
[----:B------:R-:W-:Y:S05]  /*2de0*/  BSYNC B1 ;  /* 0x0000000000017941 */ /* 0x000fea0003800000 */
.L_x_73:
        /* <DEDUP_REMOVED lines=11> */
.L_x_76:
[----:B------:R-:W-:Y:S05]  /*2ea0*/  BSYNC B1 ;  /* 0x0000000000017941 */ /* 0x000fea0003800000 */
.L_x_75:
[----:B------:R-:W-:Y:S01]  /*2eb0*/  @!P4 IMAD R107, R107, R155, R22 ;  /* 0x0000009b6b6bc224 */ /* 0x000fe200078e0216 */
[----:B------:R-:W-:Y:S04]  /*2ec0*/  BSSY B1, `(.L_x_77) ;  /* 0x0000006000017945 */ /* 0x000fe80003800000 */
[----:B------:R0:W-:Y:S01]  /*2ed0*/  @!P4 STG.E.U8 desc[UR36][R8.64+0x21], R107 ;  /* 0x0000216b0800c986 */ /* 0x0001e2000c101124 */
[----:B------:R-:W-:Y:S05]  /*2ee0*/  @P3 BRA `(.L_x_78) ;  /* 0x00000000000c3947 */ /* 0x000fea0003800000 */
[----:B--2---:R-:W3:Y:S02]  /*2ef0*/  LDG.E.U8 R157, desc[UR36][R162.64+0x28] ;  /* 0x00002824a29d7981 */ /* 0x004ee4000c1e1100 */
[----:B---3--:R-:W-:-:S05]  /*2f00*/  PRMT R89, R157, 0x8880, RZ ;  /* 0x000088809d597816 */ /* 0x008fca00000000ff */
[----:B------:R-:W-:-:S07]  /*2f10*/  IMAD R22, R89, R156, RZ ;  /* 0x0000009c59167224 */ /* 0x000fce00078e02ff */
.L_x_78:
[----:B------:R-:W-:Y:S05]  /*2f20*/  BSYNC B1 ;  /* 0x0000000000017941 */ /* 0x000fea0003800000 */
.L_x_77:
[----:B---3--:R-:W-:Y:S01]  /*2f30*/  @!P3 IMAD R89, R108, R155, R22 ;  /* 0x0000009b6c59b224 */ /* 0x008fe200078e0216 */
[----:B------:R-:W-:Y:S04]  /*2f40*/  BSSY B1, `(.L_x_79) ;  /* 0x0000006000017945 */ /* 0x000fe80003800000 */
[----:B------:R3:W-:Y:S01]  /*2f50*/  @!P3 STG.E.U8 desc[UR36][R160.64+0x28], R89 ;  /* 0x00002859a000b986 */ /* 0x0007e2000c101124 */
[----:B------:R-:W-:Y:S05]  /*2f60*/  @P5 BRA `(.L_x_80) ;  /* 0x00000000000c5947 */ /* 0x000fea0003800000 */
[----:B--2---:R-:W3:Y:S02]  /*2f70*/  LDG.E.U8 R157, desc[UR36][R162.64+0x29] ;  /* 0x00002924a29d7981 */ /* 0x004ee4000c1e1100 */
[----:B---3--:R-:W-:-:S05]  /*2f80*/  PRMT R89, R157, 0x8880, RZ ;  /* 0x000088809d597816 */ /* 0x008fca00000000ff */
[----:B------:R-:W-:-:S07]  /*2f90*/  IMAD R22, R89, R156, RZ ;  /* 0x0000009c59167224 */ /* 0x000fce00078e02ff */
.L_x_80:
[----:B------:R-:W-:Y:S05]  /*2fa0*/  BSYNC B1 ;  /* 0x0000000000017941 */ /* 0x000fea0003800000 */
.L_x_79:
[----:B------:R-:W-:Y:S01]  /*2fb0*/  @!P5 IMAD R109, R109, R155, R22 ;  /* 0x0000009b6d6dd224 */ /* 0x000fe200078e0216 */
[----:B------:R-:W-:Y:S04]  /*2fc0*/  BSSY B1, `(.L_x_81) ;  /* 0x0000006000017945 */ /* 0x000fe80003800000 */
[----:B------:R0:W-:Y:S01]  /*2fd0*/  @!P5 STG.E.U8 desc[UR36][R160.64+0x29], R109 ;  /* 0x0000296da000d986 */ /* 0x0001e2000c101124 */
[----:B------:R-:W-:Y:S05]  /*2fe0*/  @P2 BRA `(.L_x_82) ;  /* 0x00000000000c2947 */ /* 0x000fea0003800000 */
[----:B--2---:R-:W3:Y:S02]  /*2ff0*/  LDG.E.U8 R157, desc[UR36][R166.64+0x28] ;  /* 0x00002824a69d7981 */ /* 0x004ee4000c1e1100 */
[----:B---3--:R-:W-:-:S05]  /*3000*/  PRMT R89, R157, 0x8880, RZ ;  /* 0x000088809d597816 */ /* 0x008fca00000000ff */
[----:B------:R-:W-:-:S07]  /*3010*/  IMAD R22, R89, R156, RZ ;  /* 0x0000009c59167224 */ /* 0x000fce00078e02ff */
.L_x_82:
[----:B------:R-:W-:Y:S05]  /*3020*/  BSYNC B1 ;  /* 0x0000000000017941 */ /* 0x000fea0003800000 */
.L_x_81:
        /* <DEDUP_REMOVED lines=11> */
.L_x_84:
[----:B------:R-:W-:Y:S05]  /*30e0*/  BSYNC B1 ;  /* 0x0000000000017941 */ /* 0x000fea0003800000 */
.L_x_83:
[----:B------:R-:W-:Y:S01]  /*30f0*/  @!P4 IMAD R111, R111, R155, R22 ;  /* 0x0000009b6f6fc224 */ /* 0x000fe200078e0216 */
[----:B------:R-:W-:Y:S04]  /*3100*/  BSSY B1, `(.L_x_85) ;  /* 0x0000006000017945 */ /* 0x000fe80003800000 */
[----:B------:R0:W-:Y:S01]  /*3110*/  @!P4 STG.E.U8 desc[UR36][R8.64+0x29], R111 ;  /* 0x0000296f0800c986 */ /* 0x0001e2000c101124 */
[----:B------:R-:W-:Y:S05]  /*3120*/  @P3 BRA `(.L_x_86) ;  /* 0x00000000000c3947 */ /* 0x000fea0003800000 */
[----:B--2---:R-:W3:Y:S02]  /*3130*/  LDG.E.U8 R157, desc[UR36][R162.64+0x30] ;  /* 0x00003024a29d7981 */ /* 0x004ee4000c1e1100 */
[----:B---3--:R-:W-:-:S05]  /*3140*/  PRMT R89, R157, 0x8880, RZ ;  /* 0x000088809d597816 */ /* 0x008fca00000000ff */
[----:B------:R-:W-:-:S07]  /*3150*/  IMAD R22, R89, R156, RZ ;  /* 0x0000009c59167224 */ /* 0x000fce00078e02ff */
.L_x_86:
[----:B------:R-:W-:Y:S05]  /*3160*/  BSYNC B1 ;  /* 0x0000000000017941 */ /* 0x000fea0003800000 */
.L_x_85:
[----:B---3--:R-:W-:Y:S01]  /*3170*/  @!P3 IMAD R89, R112, R155, R22 ;  /* 0x0000009b7059b224 */ /* 0x008fe200078e0216 */
[----:B------:R-:W-:Y:S04]  /*3180*/  BSSY B1, `(.L_x_87) ;  /* 0x0000006000017945 */ /* 0x000fe80003800000 */
[----:B------:R3:W-:Y:S01]  /*3190*/  @!P3 STG.E.U8 desc[UR36][R160.64+0x30], R89 ;  /* 0x00003059a000b986 */ /* 0x0007e2000c101124 */
[----:B------:R-:W-:Y:S05]  /*31a0*/  @P5 BRA `(.L_x_88) ;  /* 0x00000000000c5947 */ /* 0x000fea0003800000 */
[----:B--2---:R-:W3:Y:S02]  /*31b0*/  LDG.E.U8 R157, desc[UR36][R162.64+0x31] ;  /* 0x00003124a29d7981 */ /* 0x004ee4000c1e1100 */
[----:B---3--:R-:W-:-:S05]  /*31c0*/  PRMT R89, R157, 0x8880, RZ ;  /* 0x000088809d597816 */ /* 0x008fca00000000ff */
[----:B------:R-:W-:-:S07]  /*31d0*/  IMAD R22, R89, R156, RZ ;  /* 0x0000009c59167224 */ /* 0x000fce00078e02ff */
.L_x_88:
[----:B------:R-:W-:Y:S05]  /*31e0*/  BSYNC B1 ;  /* 0x0000000000017941 */ /* 0x000fea0003800000 */
.L_x_87:
[----:B------:R-:W-:Y:S01]  /*31f0*/  @!P5 IMAD R113, R113, R155, R22 ;  /* 0x0000009b7171d224 */ /* 0x000fe200078e0216 */
[----:B------:R-:W-:Y:S04]  /*3200*/  BSSY B1, `(.L_x_89) ;  /* 0x0000006000017945 */ /* 0x000fe80003800000 */
[----:B------:R0:W-:Y:S01]  /*3210*/  @!P5 STG.E.U8 desc[UR36][R160.64+0x31], R113 ;  /* 0x00003171a000d986 */ /* 0x0001e2000c101124 */
[----:B------:R-:W-:Y:S05]  /*3220*/  @P2 BRA `(.L_x_90) ;  /* 0x00000000000c2947 */ /* 0x000fea0003800000 */
[----:B--2---:R-:W3:Y:S02]  /*3230*/  LDG.E.U8 R157, desc[UR36][R166.64+0x30] ;  /* 0x00003024a69d7981 */ /* 0x004ee4000c1e1100 */
[----:B---3--:R-:W-:-:S05]  /*3240*/  PRMT R89, R157, 0x8880, RZ ;  /* 0x000088809d597816 */ /* 0x008fca00000000ff */
[----:B------:R-:W-:-:S07]  /*3250*/  IMAD R22, R89, R156, RZ ;  /* 0x0000009c59167224 */ /* 0x000fce00078e02ff */
.L_x_90:
[----:B------:R-:W-:Y:S05]  /*3260*/  BSYNC B1 ;  /* 0x0000000000017941 */ /* 0x000fea0003800000 */
.L_x_89:
        /* <DEDUP_REMOVED lines=11> */
.L_x_92:
[----:B------:R-:W-:Y:S05]  /*3320*/  BSYNC B1 ;  /* 0x0000000000017941 */ /* 0x000fea0003800000 */
.L_x_91:
[----:B------:R-:W-:Y:S01]  /*3330*/  @!P4 IMAD R115, R115, R155, R22 ;  /* 0x0000009b7373c224 */ /* 0x000fe200078e0216 */
[----:B------:R-:W-:Y:S04]  /*3340*/  BSSY B1, `(.L_x_93) ;  /* 0x0000006000017945 */ /* 0x000fe80003800000 */
[----:B------:R0:W-:Y:S01]  /*3350*/  @!P4 STG.E.U8 desc[UR36][R8.64+0x31], R115 ;  /* 0x000031730800c986 */ /* 0x0001e2000c101124 */
[----:B------:R-:W-:Y:S05]  /*3360*/  @P3 BRA `(.L_x_94) ;  /* 0x00000000000c3947 */ /* 0x000fea0003800000 */
[----:B--2---:R-:W3:Y:S02]  /*3370*/  LDG.E.U8 R157, desc[UR36][R162.64+0x38] ;  /* 0x00003824a29d7981 */ /* 0x004ee4000c1e1100 */
[----:B---3--:R-:W-:-:S05]  /*3380*/  PRMT R89, R157, 0x8880, RZ ;  /* 0x000088809d597816 */ /* 0x008fca00000000ff */
[----:B------:R-:W-:-:S07]  /*3390*/  IMAD R22, R89, R156, RZ ;  /* 0x0000009c59167224 */ /* 0x000fce00078e02ff */
.L_x_94:
[----:B------:R-:W-:Y:S05]  /*33a0*/  BSYNC B1 ;  /* 0x0000000000017941 */ /* 0x000fea0003800000 */
.L_x_93:
[----:B---3--:R-:W-:Y:S01]  /*33b0*/  @!P3 IMAD R89, R116, R155, R22 ;  /* 0x0000009b7459b224 */ /* 0x008fe200078e0216 */
[----:B------:R-:W-:Y:S04]  /*33c0*/  BSSY B1, `(.L_x_95) ;  /* 0x0000006000017945 */ /* 0x000fe80003800000 */
[----:B------:R3:W-:Y:S01]  /*33d0*/  @!P3 STG.E.U8 desc[UR36][R160.64+0x38], R89 ;  /* 0x00003859a000b986 */ /* 0x0007e2000c101124 */
[----:B------:R-:W-:Y:S05]  /*33e0*/  @P5 BRA `(.L_x_96) ;  /* 0x00000000000c5947 */ /* 0x000fea0003800000 */
[----:B--2---:R-:W3:Y:S02]  /*33f0*/  LDG.E.U8 R157, desc[UR36][R162.64+0x39] ;  /* 0x00003924a29d7981 */ /* 0x004ee4000c1e1100 */
[----:B---3--:R-:W-:-:S05]  /*3400*/  PRMT R89, R157, 0x8880, RZ ;  /* 0x000088809d597816 */ /* 0x008fca00000000ff */
[----:B------:R-:W-:-:S07]  /*3410*/  IMAD R22, R89, R156, RZ ;  /* 0x0000009c59167224 */ /* 0x000fce00078e02ff */
.L_x_96:
[----:B------:R-:W-:Y:S05]  /*3420*/  BSYNC B1 ;  /* 0x0000000000017941 */ /* 0x000fea0003800000 */
.L_x_95:
[----:B------:R-:W-:Y:S01]  /*3430*/  @!P5 IMAD R117, R117, R155, R22 ;  /* 0x0000009b7575d224 */ /* 0x000fe200078e0216 */
[----:B------:R-:W-:Y:S04]  /*3440*/  BSSY B1, `(.L_x_97) ;  /* 0x0000006000017945 */ /* 0x000fe80003800000 */
[----:B------:R0:W-:Y:S01]  /*3450*/  @!P5 STG.E.U8 desc[UR36][R160.64+0x39], R117 ;  /* 0x00003975a000d986 */ /* 0x0001e2000c101124 */
[----:B------:R-:W-:Y:S05]  /*3460*/  @P2 BRA `(.L_x_98) ;  /* 0x00000000000c2947 */ /* 0x000fea0003800000 */
[----:B--2---:R-:W3:Y:S02]  /*3470*/  LDG.E.U8 R157, desc[UR36][R166.64+0x38] ;  /* 0x00003824a69d7981 */ /* 0x004ee4000c1e1100 */
[----:B---3--:R-:W-:-:S05]  /*3480*/  PRMT R89, R157, 0x8880, RZ ;  /* 0x000088809d597816 */ /* 0x008fca00000000ff */
[----:B------:R-:W-:-:S07]  /*3490*/  IMAD R22, R89, R156, RZ ;  /* 0x0000009c59167224 */ /* 0x000fce00078e02ff */
.L_x_98:
[----:B------:R-:W-:Y:S05]  /*34a0*/  BSYNC B1 ;  /* 0x0000000000017941 */ /* 0x000fea0003800000 */
.L_x_97:
        /* <DEDUP_REMOVED lines=11> */
.L_x_100:
[----:B------:R-:W-:Y:S05]  /*3560*/  BSYNC B1 ;  /* 0x0000000000017941 */ /* 0x000fea0003800000 */
.L_x_99:
[----:B------:R-:W-:Y:S01]  /*3570*/  @!P4 IMAD R119, R119, R155, R22 ;  /* 0x0000009b7777c224 */ /* 0x000fe200078e0216 */
[----:B------:R-:W-:Y:S04]  /*3580*/  BSSY B1, `(.L_x_101) ;  /* 0x0000006000017945 */ /* 0x000fe80003800000 */
[----:B------:R0:W-:Y:S01]  /*3590*/  @!P4 STG.E.U8 desc[UR36][R8.64+0x39], R119 ;  /* 0x000039770800c986 */ /* 0x0001e2000c101124 */
[----:B------:R-:W-:Y:S05]  /*35a0*/  @P3 BRA `(.L_x_102) ;  /* 0x00000000000c3947 */ /* 0x000fea0003800000 */
[----:B--2---:R-:W3:Y:S02]  /*35b0*/  LDG.E.U8 R157, desc[UR36][R162.64+0x40] ;  /* 0x00004024a29d7981 */ /* 0x004ee4000c1e1100 */
[----:B---3--:R-:W-:-:S05]  /*35c0*/  PRMT R89, R157, 0x8880, RZ ;  /* 0x000088809d597816 */ /* 0x008fca00000000ff */
[----:B------:R-:W-:-:S07]  /*35d0*/  IMAD R22, R89, R156, RZ ;  /* 0x0000009c59167224 */ /* 0x000fce00078e02ff */
.L_x_102:
[----:B------:R-:W-:Y:S05]  /*35e0*/  BSYNC B1 ;  /* 0x0000000000017941 */ /* 0x000fea0003800000 */
.L_x_101:
[----:B---3--:R-:W-:Y:S01]  /*35f0*/  @!P3 IMAD R89, R120, R155, R22 ;  /* 0x0000009b7859b224 */ /* 0x008fe200078e0216 */
[----:B------:R-:W-:Y:S04]  /*3600*/  BSSY B1, `(.L_x_103) ;  /* 0x0000006000017945 */ /* 0x000fe80003800000 */
[----:B------:R3:W-:Y:S01]  /*3610*/  @!P3 STG.E.U8 desc[UR36][R160.64+0x40], R89 ;  /* 0x00004059a000b986 */ /* 0x0007e2000c101124 */
[----:B------:R-:W-:Y:S05]  /*3620*/  @P5 BRA `(.L_x_104) ;  /* 0x00000000000c5947 */ /* 0x000fea0003800000 */
[----:B--2---:R-:W3:Y:S02]  /*3630*/  LDG.E.U8 R157, desc[UR36][R162.64+0x41] ;  /* 0x00004124a29d7981 */ /* 0x004ee4000c1e1100 */
[----:B---3--:R-:W-:-:S05]  /*3640*/  PRMT R89, R157, 0x8880, RZ ;  /* 0x000088809d597816 */ /* 0x008fca00000000ff */
[----:B------:R-:W-:-:S07]  /*3650*/  IMAD R22, R89, R156, RZ ;  /* 0x0000009c59167224 */ /* 0x000fce00078e02ff */
.L_x_104:
[----:B------:R-:W-:Y:S05]  /*3660*/  BSYNC B1 ;  /* 0x0000000000017941 */ /* 0x000fea0003800000 */
.L_x_103:
[----:B------:R-:W-:Y:S01]  /*3670*/  @!P5 IMAD R121, R121, R155, R22 ;  /* 0x0000009b7979d224 */ /* 0x000fe200078e0216 */
[----:B------:R-:W-:Y:S04]  /*3680*/  BSSY B1, `(.L_x_105) ;  /* 0x0000006000017945 */ /* 0x000fe80003800000 */
[----:B------:R0:W-:Y:S01]  /*3690*/  @!P5 STG.E.U8 desc[UR36][R160.64+0x41], R121 ;  /* 0x00004179a000d986 */ /* 0x0001e2000c101124 */
[----:B------:R-:W-:Y:S05]  /*36a0*/  @P2 BRA `(.L_x_106) ;  /* 0x00000000000c2947 */ /* 0x000fea0003800000 */
[----:B--2---:R-:W3:Y:S02]  /*36b0*/  LDG.E.U8 R157, desc[UR36][R166.64+0x40] ;  /* 0x00004024a69d7981 */ /* 0x004ee4000c1e1100 */
[----:B---3--:R-:W-:-:S05]  /*36c0*/  PRMT R89, R157, 0x8880, RZ ;  /* 0x000088809d597816 */ /* 0x008fca00000000ff */
[----:B------:R-:W-:-:S07]  /*36d0*/  IMAD R22, R89, R156, RZ ;  /* 0x0000009c59167224 */ /* 0x000fce00078e02ff */
.L_x_106:
[----:B------:R-:W-:Y:S05]  /*36e0*/  BSYNC B1 ;  /* 0x0000000000017941 */ /* 0x000fea0003800000 */
.L_x_105:
        /* <DEDUP_REMOVED lines=11> */
.L_x_108:
[----:B------:R-:W-:Y:S05]  /*37a0*/  BSYNC B1 ;  /* 0x0000000000017941 */ /* 0x000fea0003800000 */
.L_x_107:
[----:B------:R-:W-:Y:S01]  /*37b0*/  @!P4 IMAD R123, R123, R155, R22 ;  /* 0x0000009b7b7bc224 */ /* 0x000fe200078e0216 */
[----:B------:R-:W-:Y:S04]  /*37c0*/  BSSY B1, `(.L_x_109) ;  /* 0x0000006000017945 */ /* 0x000fe80003800000 */
[----:B------:R0:W-:Y:S01]  /*37d0*/  @!P4 STG.E.U8 desc[UR36][R8.64+0x41], R123 ;  /* 0x0000417b0800c986 */ /* 0x0001e2000c101124 */
[----:B------:R-:W-:Y:S05]  /*37e0*/  @P3 BRA `(.L_x_110) ;  /* 0x00000000000c3947 */ /* 0x000fea0003800000 */
[----:B--2---:R-:W3:Y:S02]  /*37f0*/  LDG.E.U8 R157, desc[UR36][R162.64+0x48] ;  /* 0x00004824a29d7981 */ /* 0x004ee4000c1e1100 */
[----:B---3--:R-:W-:-:S05]  /*3800*/  PRMT R89, R157, 0x8880, RZ ;  /* 0x000088809d597816 */ /* 0x008fca00000000ff */
[----:B------:R-:W-:-:S07]  /*3810*/  IMAD R22, R89, R156, RZ ;  /* 0x0000009c59167224 */ /* 0x000fce00078e02ff */
.L_x_110:
[----:B------:R-:W-:Y:S05]  /*3820*/  BSYNC B1 ;  /* 0x0000000000017941 */ /* 0x000fea0003800000 */
.L_x_109:
[----:B---3--:R-:W-:Y:S01]  /*3830*/  @!P3 IMAD R89, R124, R155, R22 ;  /* 0x0000009b7c59b224 */ /* 0x008fe200078e0216 */
[----:B------:R-:W-:Y:S04]  /*3840*/  BSSY B1, `(.L_x_111) ;  /* 0x0000006000017945 */ /* 0x000fe80003800000 */
[----:B------:R3:W-:Y:S01]  /*3850*/  @!P3 STG.E.U8 desc[UR36][R160.64+0x48], R89 ;  /* 0x00004859a000b986 */ /* 0x0007e2000c101124 */
[----:B------:R-:W-:Y:S05]  /*3860*/  @P5 BRA `(.L_x_112) ;  /* 0x00000000000c5947 */ /* 0x000fea0003800000 */
[----:B--2---:R-:W3:Y:S02]  /*3870*/  LDG.E.U8 R157, desc[UR36][R162.64+0x49] ;  /* 0x00004924a29d7981 */ /* 0x004ee4000c1e1100 */
[----:B---3--:R-:W-:-:S05]  /*3880*/  PRMT R89, R157, 0x8880, RZ ;  /* 0x000088809d597816 */ /* 0x008fca00000000ff */
[----:B------:R-:W-:-:S07]  /*3890*/  IMAD R22, R89, R156, RZ ;  /* 0x0000009c59167224 */ /* 0x000fce00078e02ff */
.L_x_112:
[----:B------:R-:W-:Y:S05]  /*38a0*/  BSYNC B1 ;  /* 0x0000000000017941 */ /* 0x000fea0003800000 */
.L_x_111:
[----:B------:R-:W-:Y:S01]  /*38b0*/  @!P5 IMAD R125, R125, R155, R22 ;  /* 0x0000009b7d7dd224 */ /* 0x000fe200078e0216 */
[----:B------:R-:W-:Y:S04]  /*38c0*/  BSSY B1, `(.L_x_113) ;  /* 0x0000006000017945 */ /* 0x000fe80003800000 */
[----:B------:R0:W-:Y:S01]  /*38d0*/  @!P5 STG.E.U8 desc[UR36][R160.64+0x49], R125 ;  /* 0x0000497da000d986 */ /* 0x0001e2000c101124 */
[----:B------:R-:W-:Y:S05]  /*38e0*/  @P2 BRA `(.L_x_114) ;  /* 0x00000000000c2947 */ /* 0x000fea0003800000 */
[----:B--2---:R-:W3:Y:S02]  /*38f0*/  LDG.E.U8 R157, desc[UR36][R166.64+0x48] ;  /* 0x00004824a69d7981 */ /* 0x004ee4000c1e1100 */
[----:B---3--:R-:W-:-:S05]  /*3900*/  PRMT R89, R157, 0x8880, RZ ;  /* 0x000088809d597816 */ /* 0x008fca00000000ff */
[----:B------:R-:W-:-:S07]  /*3910*/  IMAD R22, R89, R156, RZ ;  /* 0x0000009c59167224 */ /* 0x000fce00078e02ff */
.L_x_114:
[----:B------:R-:W-:Y:S05]  /*3920*/  BSYNC B1 ;  /* 0x0000000000017941 */ /* 0x000fea0003800000 */
.L_x_113:
        /* <DEDUP_REMOVED lines=11> */
.L_x_116:
[----:B------:R-:W-:Y:S05]  /*39e0*/  BSYNC B1 ;  /* 0x0000000000017941 */ /* 0x000fea0003800000 */
.L_x_115:
[----:B------:R-:W-:Y:S01]  /*39f0*/  @!P4 IMAD R127, R127, R155, R22 ;  /* 0x0000009b7f7fc224 */ /* 0x000fe200078e0216 */
[----:B------:R-:W-:Y:S04]  /*3a00*/  BSSY B1, `(.L_x_117) ;  /* 0x0000006000017945 */ /* 0x000fe80003800000 */
[----:B------:R0:W-:Y:S01]  /*3a10*/  @!P4 STG.E.U8 desc[UR36][R8.64+0x49], R127 ;  /* 0x0000497f0800c986 */ /* 0x0001e2000c101124 */
[----:B------:R-:W-:Y:S05]  /*3a20*/  @P3 BRA `(.L_x_118) ;  /* 0x00000000000c3947 */ /* 0x000fea0003800000 */
[----:B--2---:R-:W3:Y:S02]  /*3a30*/  LDG.E.U8 R157, desc[UR36][R162.64+0x50] ;  /* 0x00005024a29d7981 */ /* 0x004ee4000c1e1100 */
[----:B---3--:R-:W-:-:S05]  /*3a40*/  PRMT R89, R157, 0x8880, RZ ;  /* 0x000088809d597816 */ /* 0x008fca00000000ff */
[----:B------:R-:W-:-:S07]  /*3a50*/  IMAD R22, R89, R156, RZ ;  /* 0x0000009c59167224 */ /* 0x000fce00078e02ff */
.L_x_118:
[----:B------:R-:W-:Y:S05]  /*3a60*/  BSYNC B1 ;  /* 0x0000000000017941 */ /* 0x000fea0003800000 */
.L_x_117:
[----:B---3--:R-:W-:Y:S01]  /*3a70*/  @!P3 IMAD R89, R128, R155, R22 ;  /* 0x0000009b8059b224 */ /* 0x008fe200078e0216 */
[----:B------:R-:W-:Y:S04]  /*3a80*/  BSSY B1, `(.L_x_119) ;  /* 0x0000006000017945 */ /* 0x000fe80003800000 */
[----:B------:R3:W-:Y:S01]  /*3a90*/  @!P3 STG.E.U8 desc[UR36][R160.64+0x50], R89 ;  /* 0x00005059a000b986 */ /* 0x0007e2000c101124 */
[----:B------:R-:W-:Y:S05]  /*3aa0*/  @P5 BRA `(.L_x_120) ;  /* 0x00000000000c5947 */ /* 0x000fea0003800000 */
[----:B--2---:R-:W3:Y:S02]  /*3ab0*/  LDG.E.U8 R157, desc[UR36][R162.64+0x51] ;  /* 0x00005124a29d7981 */ /* 0x004ee4000c1e1100 */
[----:B---3--:R-:W-:-:S05]  /*3ac0*/  PRMT R89, R157, 0x8880, RZ ;  /* 0x000088809d597816 */ /* 0x008fca00000000ff */
[----:B------:R-:W-:-:S07]  /*3ad0*/  IMAD R22, R89, R156, RZ ;  /* 0x0000009c59167224 */ /* 0x000fce00078e02ff */
.L_x_120:
[----:B------:R-:W-:Y:S05]  /*3ae0*/  BSYNC B1 ;  /* 0x0000000000017941 */ /* 0x000fea0003800000 */
.L_x_119:
[----:B------:R-:W-:Y:S01]  /*3af0*/  @!P5 IMAD R129, R129, R155, R22 ;  /* 0x0000009b8181d224 */ /* 0x000fe200078e0216 */
[----:B------:R-:W-:Y:S04]  /*3b00*/  BSSY B1, `(.L_x_121) ;  /* 0x0000006000017945 */ /* 0x000fe80003800000 */
[----:B------:R0:W-:Y:S01]  /*3b10*/  @!P5 STG.E.U8 desc[UR36][R160.64+0x51], R129 ;  /* 0x00005181a000d986 */ /* 0x0001e2000c101124 */
[----:B------:R-:W-:Y:S05]  /*3b20*/  @P2 BRA `(.L_x_122) ;  /* 0x00000000000c2947 */ /* 0x000fea0003800000 */
[----:B--2---:R-:W3:Y:S02]  /*3b30*/  LDG.E.U8 R157, desc[UR36][R166.64+0x50] ;  /* 0x00005024a69d7981 */ /* 0x004ee4000c1e1100 */
[----:B---3--:R-:W-:-:S05]  /*3b40*/  PRMT R89, R157, 0x8880, RZ ;  /* 0x000088809d597816 */ /* 0x008fca00000000ff */
[----:B------:R-:W-:-:S07]  /*3b50*/  IMAD R22, R89, R156, RZ ;  /* 0x0000009c59167224 */ /* 0x000fce00078e02ff */
.L_x_122:
[----:B------:R-:W-:Y:S05]  /*3b60*/  BSYNC B1 ;  /* 0x0000000000017941 */ /* 0x000fea0003800000 */
.L_x_121:
        /* <DEDUP_REMOVED lines=11> */
.L_x_124:
[----:B------:R-:W-:Y:S05]  /*3c20*/  BSYNC B1 ;  /* 0x0000000000017941 */ /* 0x000fea0003800000 */
.L_x_123:
[----:B------:R-:W-:Y:S01]  /*3c30*/  @!P4 IMAD R131, R131, R155, R22 ;  /* 0x0000009b8383c224 */ /* 0x000fe200078e0216 */
[----:B------:R-:W-:Y:S04]  /*3c40*/  BSSY B1, `(.L_x_125) ;  /* 0x0000006000017945 */ /* 0x000fe80003800000 */
[----:B------:R0:W-:Y:S01]  /*3c50*/  @!P4 STG.E.U8 desc[UR36][R8.64+0x51], R131 ;  /* 0x000051830800c986 */ /* 0x0001e2000c101124 */
[----:B------:R-:W-:Y:S05]  /*3c60*/  @P3 BRA `(.L_x_126) ;  /* 0x00000000000c3947 */ /* 0x000fea0003800000 */
[----:B--2---:R-:W3:Y:S02]  /*3c70*/  LDG.E.U8 R157, desc[UR36][R162.64+0x58] ;  /* 0x00005824a29d7981 */ /* 0x004ee4000c1e1100 */
[----:B---3--:R-:W-:-:S05]  /*3c80*/  PRMT R89, R157, 0x8880, RZ ;  /* 0x000088809d597816 */ /* 0x008fca00000000ff */
[----:B------:R-:W-:-:S07]  /*3c90*/  IMAD R22, R89, R156, RZ ;  /* 0x0000009c59167224 */ /* 0x000fce00078e02ff */
.L_x_126:
[----:B------:R-:W-:Y:S05]  /*3ca0*/  BSYNC B1 ;  /* 0x0000000000017941 */ /* 0x000fea0003800000 */
.L_x_125:
[----:B---3--:R-:W-:Y:S01]  /*3cb0*/  @!P3 IMAD R89, R132, R155, R22 ;  /* 0x0000009b8459b224 */ /* 0x008fe200078e0216 */
[----:B------:R-:W-:Y:S04]  /*3cc0*/  BSSY B1, `(.L_x_127) ;  /* 0x0000006000017945 */ /* 0x000fe80003800000 */
[----:B------:R3:W-:Y:S01]  /*3cd0*/  @!P3 STG.E.U8 desc[UR36][R160.64+0x58], R89 ;  /* 0x00005859a000b986 */ /* 0x0007e2000c101124 */
[----:B------:R-:W-:Y:S05]  /*3ce0*/  @P5 BRA `(.L_x_128) ;  /* 0x00000000000c5947 */ /* 0x000fea0003800000 */
[----:B--2---:R-:W3:Y:S02]  /*3cf0*/  LDG.E.U8 R157, desc[UR36][R162.64+0x59] ;  /* 0x00005924a29d7981 */ /* 0x004ee4000c1e1100 */
[----:B---3--:R-:W-:-:S05]  /*3d00*/  PRMT R89, R157, 0x8880, RZ ;  /* 0x000088809d597816 */ /* 0x008fca00000000ff */
[----:B------:R-:W-:-:S07]  /*3d10*/  IMAD R22, R89, R156, RZ ;  /* 0x0000009c59167224 */ /* 0x000fce00078e02ff */
.L_x_128:
[----:B------:R-:W-:Y:S05]  /*3d20*/  BSYNC B1 ;  /* 0x0000000000017941 */ /* 0x000fea0003800000 */
.L_x_127:
[----:B------:R-:W-:Y:S01]  /*3d30*/  @!P5 IMAD R133, R133, R155, R22 ;  /* 0x0000009b8585d224 */ /* 0x000fe200078e0216 */
[----:B------:R-:W-:Y:S04]  /*3d40*/  BSSY B1, `(.L_x_129) ;  /* 0x0000006000017945 */ /* 0x000fe80003800000 */
[----:B------:R0:W-:Y:S01]  /*3d50*/  @!P5 STG.E.U8 desc[UR36][R160.64+0x59], R133 ;  /* 0x00005985a000d986 */ /* 0x0001e2000c101124 */
[----:B------:R-:W-:Y:S05]  /*3d60*/  @P2 BRA `(.L_x_130) ;  /* 0x00000000000c2947 */ /* 0x000fea0003800000 */
[----:B--2---:R-:W3:Y:S02]  /*3d70*/  LDG.E.U8 R157, desc[UR36][R166.64+0x58] ;  /* 0x00005824a69d7981 */ /* 0x004ee4000c1e1100 */
[----:B---3--:R-:W-:-:S05]  /*3d80*/  PRMT R89, R157, 0x8880, RZ ;  /* 0x000088809d597816 */ /* 0x008fca00000000ff */
[----:B------:R-:W-:-:S07]  /*3d90*/  IMAD R22, R89, R156, RZ ;  /* 0x0000009c59167224 */ /* 0x000fce00078e02ff */
.L_x_130:
[----:B------:R-:W-:Y:S05]  /*3da0*/  BSYNC B1 ;  /* 0x0000000000017941 */ /* 0x000fea0003800000 */
.L_x_129:
        /* <DEDUP_REMOVED lines=11> */
.L_x_132:
[----:B------:R-:W-:Y:S05]  /*3e60*/  BSYNC B1 ;  /* 0x0000000000017941 */ /* 0x000fea0003800000 */
.L_x_131:
[----:B------:R-:W-:Y:S01]  /*3e70*/  @!P4 IMAD R135, R135, R155, R22 ;  /* 0x0000009b8787c224 */ /* 0x000fe200078e0216 */
[----:B------:R-:W-:Y:S04]  /*3e80*/  BSSY B1, `(.L_x_133) ;  /* 0x0000006000017945 */ /* 0x000fe80003800000 */
[----:B------:R0:W-:Y:S01]  /*3e90*/  @!P4 STG.E.U8 desc[UR36][R8.64+0x59], R135 ;  /* 0x000059870800c986 */ /* 0x0001e2000c101124 */
[----:B------:R-:W-:Y:S05]  /*3ea0*/  @P3 BRA `(.L_x_134) ;  /* 0x00000000000c3947 */ /* 0x000fea0003800000 */
[----:B--2---:R-:W3:Y:S02]  /*3eb0*/  LDG.E.U8 R157, desc[UR36][R162.64+0x60] ;  /* 0x00006024a29d7981 */ /* 0x004ee4000c1e1100 */
[----:B---3--:R-:W-:-:S05]  /*3ec0*/  PRMT R89, R157, 0x8880, RZ ;  /* 0x000088809d597816 */ /* 0x008fca00000000ff */
[----:B------:R-:W-:-:S07]  /*3ed0*/  IMAD R22, R89, R156, RZ ;  /* 0x0000009c59167224 */ /* 0x000fce00078e02ff */
.L_x_134:
[----:B------:R-:W-:Y:S05]  /*3ee0*/  BSYNC B1 ;  /* 0x0000000000017941 */ /* 0x000fea0003800000 */
.L_x_133:
[----:B---3--:R-:W-:Y:S01]  /*3ef0*/  @!P3 IMAD R89, R136, R155, R22 ;  /* 0x0000009b8859b224 */ /* 0x008fe200078e0216 */
[----:B------:R-:W-:Y:S04]  /*3f00*/  BSSY B1, `(.L_x_135) ;  /* 0x0000006000017945 */ /* 0x000fe80003800000 */
[----:B------:R3:W-:Y:S01]  /*3f10*/  @!P3 STG.E.U8 desc[UR36][R160.64+0x60], R89 ;  /* 0x00006059a000b986 */ /* 0x0007e2000c101124 */
[----:B------:R-:W-:Y:S05]  /*3f20*/  @P5 BRA `(.L_x_136) ;  /* 0x00000000000c5947 */ /* 0x000fea0003800000 */
[----:B--2---:R-:W3:Y:S02]  /*3f30*/  LDG.E.U8 R157, desc[UR36][R162.64+0x61] ;  /* 0x00006124a29d7981 */ /* 0x004ee4000c1e1100 */
[----:B---3--:R-:W-:-:S05]  /*3f40*/  PRMT R89, R157, 0x8880, RZ ;  /* 0x000088809d597816 */ /* 0x008fca00000000ff */
[----:B------:R-:W-:-:S07]  /*3f50*/  IMAD R22, R89, R156, RZ ;  /* 0x0000009c59167224 */ /* 0x000fce00078e02ff */
.L_x_136:
[----:B------:R-:W-:Y:S05]  /*3f60*/  BSYNC B1 ;  /* 0x0000000000017941 */ /* 0x000fea0003800000 */
.L_x_135:
[----:B------:R-:W-:Y:S01]  /*3f70*/  @!P5 IMAD R137, R137, R155, R22 ;  /* 0x0000009b8989d224 */ /* 0x000fe200078e0216 */
[----:B------:R-:W-:Y:S04]  /*3f80*/  BSSY B1, `(.L_x_137) ;  /* 0x0000006000017945 */ /* 0x000fe80003800000 */
[----:B------:R0:W-:Y:S01]  /*3f90*/  @!P5 STG.E.U8 desc[UR36][R160.64+0x61], R137 ;  /* 0x00006189a000d986 */ /* 0x0001e2000c101124 */
[----:B------:R-:W-:Y:S05]  /*3fa0*/  @P2 BRA `(.L_x_138) ;  /* 0x00000000000c2947 */ /* 0x000fea0003800000 */
[----:B--2---:R-:W3:Y:S02]  /*3fb0*/  LDG.E.U8 R157, desc[UR36][R166.64+0x60] ;  /* 0x00006024a69d7981 */ /* 0x004ee4000c1e1100 */
[----:B---3--:R-:W-:-:S05]  /*3fc0*/  PRMT R89, R157, 0x8880, RZ ;  /* 0x000088809d597816 */ /* 0x008fca00000000ff */
[----:B------:R-:W-:-:S07]  /*3fd0*/  IMAD R22, R89, R156, RZ ;  /* 0x0000009c59167224 */ /* 0x000fce00078e02ff */
.L_x_138:
[----:B------:R-:W-:Y:S05]  /*3fe0*/  BSYNC B1 ;  /* 0x0000000000017941 */ /* 0x000fea0003800000 */
.L_x_137:
        /* <DEDUP_REMOVED lines=11> */
.L_x_140:
[----:B------:R-:W-:Y:S05]  /*40a0*/  BSYNC B1 ;  /* 0x0000000000017941 */ /* 0x000fea0003800000 */
.L_x_139:
[----:B------:R-:W-:Y:S01]  /*40b0*/  @!P4 IMAD R139, R139, R155, R22 ;  /* 0x0000009b8b8bc224 */ /* 0x000fe200078e0216 */
[----:B------:R-:W-:Y:S04]  /*40c0*/  BSSY B1, `(.L_x_141) ;  /* 0x0000006000017945 */ /* 0x000fe80003800000 */
[----:B------:R0:W-:Y:S01]  /*40d0*/  @!P4 STG.E.U8 desc[UR36][R8.64+0x61], R139 ;  /* 0x0000618b0800c986 */ /* 0x0001e2000c101124 */
[----:B------:R-:W-:Y:S05]  /*40e0*/  @P3 BRA `(.L_x_142) ;  /* 0x00000000000c3947 */ /* 0x000fea0003800000 */
[----:B--2---:R-:W3:Y:S02]  /*40f0*/  LDG.E.U8 R157, desc[UR36][R162.64+0x68] ;  /* 0x00006824a29d7981 */ /* 0x004ee4000c1e1100 */
[----:B---3--:R-:W-:-:S05]  /*4100*/  PRMT R89, R157, 0x8880, RZ ;  /* 0x000088809d597816 */ /* 0x008fca00000000ff */
[----:B------:R-:W-:-:S07]  /*4110*/  IMAD R22, R89, R156, RZ ;  /* 0x0000009c59167224 */ /* 0x000fce00078e02ff */
.L_x_142:
[----:B------:R-:W-:Y:S05]  /*4120*/  BSYNC B1 ;  /* 0x0000000000017941 */ /* 0x000fea0003800000 */
.L_x_141:
[----:B---3--:R-:W-:Y:S01]  /*4130*/  @!P3 IMAD R89, R140, R155, R22 ;  /* 0x0000009b8c59b224 */ /* 0x008fe200078e0216 */
[----:B------:R-:W-:Y:S04]  /*4140*/  BSSY B1, `(.L_x_143) ;  /* 0x0000006000017945 */ /* 0x000fe80003800000 */
[----:B------:R3:W-:Y:S01]  /*4150*/  @!P3 STG.E.U8 desc[UR36][R160.64+0x68], R89 ;  /* 0x00006859a000b986 */ /* 0x0007e2000c101124 */
[----:B------:R-:W-:Y:S05]  /*4160*/  @P5 BRA `(.L_x_144) ;  /* 0x00000000000c5947 */ /* 0x000fea0003800000 */
[----:B--2---:R-:W3:Y:S02]  /*4170*/  LDG.E.U8 R157, desc[UR36][R162.64+0x69] ;  /* 0x00006924a29d7981 */ /* 0x004ee4000c1e1100 */
[----:B---3--:R-:W-:-:S05]  /*4180*/  PRMT R89, R157, 0x8880, RZ ;  /* 0x000088809d597816 */ /* 0x008fca00000000ff */
[----:B------:R-:W-:-:S07]  /*4190*/  IMAD R22, R89, R156, RZ ;  /* 0x0000009c59167224 */ /* 0x000fce00078e02ff */
.L_x_144:
[----:B------:R-:W-:Y:S05]  /*41a0*/  BSYNC B1 ;  /* 0x0000000000017941 */ /* 0x000fea0003800000 */
.L_x_143:
[----:B------:R-:W-:Y:S01]  /*41b0*/  @!P5 IMAD R141, R141, R155, R22 ;  /* 0x0000009b8d8dd224 */ /* 0x000fe200078e0216 */
[----:B------:R-:W-:Y:S04]  /*41c0*/  BSSY B1, `(.L_x_145) ;  /* 0x0000006000017945 */ /* 0x000fe80003800000 */
[----:B------:R0:W-:Y:S01]  /*41d0*/  @!P5 STG.E.U8 desc[UR36][R160.64+0x69], R141 ;  /* 0x0000698da000d986 */ /* 0x0001e2000c101124 */
[----:B------:R-:W-:Y:S05]  /*41e0*/  @P2 BRA `(.L_x_146) ;  /* 0x00000000000c2947 */ /* 0x000fea0003800000 */
[----:B--2---:R-:W3:Y:S02]  /*41f0*/  LDG.E.U8 R157, desc[UR36][R166.64+0x68] ;  /* 0x00006824a69d7981 */ /* 0x004ee4000c1e1100 */
[----:B---3--:R-:W-:-:S05]  /*4200*/  PRMT R89, R157, 0x8880, RZ ;  /* 0x000088809d597816 */ /* 0x008fca00000000ff */
[----:B------:R-:W-:-:S07]  /*4210*/  IMAD R22, R89, R156, RZ ;  /* 0x0000009c59167224 */ /* 0x000fce00078e02ff */
.L_x_146:
[----:B------:R-:W-:Y:S05]  /*4220*/  BSYNC B1 ;  /* 0x0000000000017941 */ /* 0x000fea0003800000 */
.L_x_145:
        /* <DEDUP_REMOVED lines=11> */
.L_x_148:
[----:B------:R-:W-:Y:S05]  /*42e0*/  BSYNC B1 ;  /* 0x0000000000017941 */ /* 0x000fea0003800000 */
.L_x_147:
[----:B------:R-:W-:Y:S01]  /*42f0*/  @!P4 IMAD R143, R143, R155, R22 ;  /* 0x0000009b8f8fc224 */ /* 0x000fe200078e0216 */
[----:B------:R-:W-:Y:S04]  /*4300*/  BSSY B1, `(.L_x_149) ;  /* 0x0000006000017945 */ /* 0x000fe80003800000 */
[----:B------:R0:W-:Y:S01]  /*4310*/  @!P4 STG.E.U8 desc[UR36][R8.64+0x69], R143 ;  /* 0x0000698f0800c986 */ /* 0x0001e2000c101124 */
[----:B------:R-:W-:Y:S05]  /*4320*/  @P3 BRA `(.L_x_150) ;  /* 0x00000000000c3947 */ /* 0x000fea0003800000 */
[----:B--2---:R-:W3:Y:S02]  /*4330*/  LDG.E.U8 R157, desc[UR36][R162.64+0x70] ;  /* 0x00007024a29d7981 */ /* 0x004ee4000c1e1100 */
[----:B---3--:R-:W-:-:S05]  /*4340*/  PRMT R89, R157, 0x8880, RZ ;  /* 0x000088809d597816 */ /* 0x008fca00000000ff */
[----:B------:R-:W-:-:S07]  /*4350*/  IMAD R22, R89, R156, RZ ;  /* 0x0000009c59167224 */ /* 0x000fce00078e02ff */
.L_x_150:
[----:B------:R-:W-:Y:S05]  /*4360*/  BSYNC B1 ;  /* 0x0000000000017941 */ /* 0x000fea0003800000 */
.L_x_149:
[----:B---3--:R-:W-:Y:S01]  /*4370*/  @!P3 IMAD R89, R144, R155, R22 ;  /* 0x0000009b9059b224 */ /* 0x008fe200078e0216 */
[----:B------:R-:W-:Y:S04]  /*4380*/  BSSY B1, `(.L_x_151) ;  /* 0x0000006000017945 */ /* 0x000fe80003800000 */
[----:B------:R3:W-:Y:S01]  /*4390*/  @!P3 STG.E.U8 desc[UR36][R160.64+0x70], R89 ;  /* 0x00007059a000b986 */ /* 0x0007e2000c101124 */
[----:B------:R-:W-:Y:S05]  /*43a0*/  @P5 BRA `(.L_x_152) ;  /* 0x00000000000c5947 */ /* 0x000fea0003800000 */
[----:B--2---:R-:W3:Y:S02]  /*43b0*/  LDG.E.U8 R157, desc[UR36][R162.64+0x71] ;  /* 0x00007124a29d7981 */ /* 0x004ee4000c1e1100 */
[----:B---3--:R-:W-:-:S05]  /*43c0*/  PRMT R89, R157, 0x8880, RZ ;  /* 0x000088809d597816 */ /* 0x008fca00000000ff */
[----:B------:R-:W-:-:S07]  /*43d0*/  IMAD R22, R89, R156, RZ ;  /* 0x0000009c59167224 */ /* 0x000fce00078e02ff */
.L_x_152:
[----:B------:R-:W-:Y:S05]  /*43e0*/  BSYNC B1 ;  /* 0x0000000000017941 */ /* 0x000fea0003800000 */
.L_x_151:
[----:B------:R-:W-:Y:S01]  /*43f0*/  @!P5 IMAD R145, R145, R155, R22 ;  /* 0x0000009b9191d224 */ /* 0x000fe200078e0216 */
[----:B------:R-:W-:Y:S04]  /*4400*/  BSSY B1, `(.L_x_153) ;  /* 0x0000006000017945 */ /* 0x000fe80003800000 */
[----:B------:R0:W-:Y:S01]  /*4410*/  @!P5 STG.E.U8 desc[UR36][R160.64+0x71], R145 ;  /* 0x00007191a000d986 */ /* 0x0001e2000c101124 */
[----:B------:R-:W-:Y:S05]  /*4420*/  @P2 BRA `(.L_x_154) ;  /* 0x00000000000c2947 */ /* 0x000fea0003800000 */
[----:B--2---:R-:W3:Y:S02]  /*4430*/  LDG.E.U8 R157, desc[UR36][R166.64+0x70] ;  /* 0x00007024a69d7981 */ /* 0x004ee4000c1e1100 */
[----:B---3--:R-:W-:-:S05]  /*4440*/  PRMT R89, R157, 0x8880, RZ ;  /* 0x000088809d597816 */ /* 0x008fca00000000ff */
[----:B------:R-:W-:-:S07]  /*4450*/  IMAD R22, R89, R156, RZ ;  /* 0x0000009c59167224 */ /* 0x000fce00078e02ff */
.L_x_154:
[----:B------:R-:W-:Y:S05]  /*4460*/  BSYNC B1 ;  /* 0x0000000000017941 */ /* 0x000fea0003800000 */
.L_x_153:
[C---:B------:R-:W-:Y:S01]  /*4470*/  ISETP.LT.OR P4, PT, R3.reuse, 0x72, !P1 ;  /* 0x000000720300780c */ /* 0x040fe20004f81670 */
[----:B---3--:R-:W-:Y:S01]  /*4480*/  @!P2 IMAD R89, R146, R155, R22 ;  /* 0x0000009b9259a224 */ /* 0x008fe200078e0216 */
[----:B------:R-:W-:Y:S01]  /*4490*/  BSSY B1, `(.L_x_155) ;  /* 0x000000b000017945 */ /* 0x000fe20003800000 */
[----:B------:R-:W-:Y:S02]  /*44a0*/  ISETP.LT.OR P3, PT, R3, 0x79, !P0 ;  /* 0x000000790300780c */ /* 0x000fe40004761670 */
[----:B------:R-:W-:Y:S01]  /*44b0*/  IADD3 R153, P5, R153, 0x80, RZ ;  /* 0x0000008099997810 */ /* 0x000fe20007fbe0ff */
[----:B------:R3:W-:Y:S01]  /*44c0*/  @!P2 STG.E.U8 desc[UR36][R8.64+0x70], R89 ;  /* 0x000070590800a986 */ /* 0x0007e2000c101124 */
[C---:B------:R-:W-:Y:S02]  /*44d0*/  ISETP.LT.OR P2, PT, R3.reuse, 0x79, !P1 ;  /* 0x000000790300780c */ /* 0x040fe40004f41670 */
[C---:B------:R-:W-:Y:S02]  /*44e0*/  ISETP.LT.OR P0, PT, R3.reuse, 0x7a, !P0 ;  /* 0x0000007a0300780c */ /* 0x040fe40004701670 */
[----:B------:R-:W-:-:S02]  /*44f0*/  ISETP.LT.OR P1, PT, R3, 0x7a, !P1 ;  /* 0x0000007a0300780c */ /* 0x000fc40004f21670 */
[----:B------:R-:W-:Y:S11]  /*4500*/  @P4 BRA `(.L_x_156) ;  /* 0x00000000000c4947 */ /* 0x000ff60003800000 */
[----:B--2---:R-:W3:Y:S02]  /*4510*/  LDG.E.U8 R157, desc[UR36][R166.64+0x71] ;  /* 0x00007124a69d7981 */ /* 0x004ee4000c1e1100 */
[----:B---3--:R-:W-:-:S05]  /*4520*/  PRMT R89, R157, 0x8880, RZ ;  /* 0x000088809d597816 */ /* 0x008fca00000000ff */
[----:B------:R-:W-:-:S07]  /*4530*/  IMAD R22, R89, R156, RZ ;  /* 0x0000009c59167224 */ /* 0x000fce00078e02ff */
.L_x_156:
[----:B------:R-:W-:Y:S05]  /*4540*/  BSYNC B1 ;  /* 0x0000000000017941 */ /* 0x000fea0003800000 */
.L_x_155:
[----:B------:R-:W-:Y:S01]  /*4550*/  @!P4 IMAD R147, R147, R155, R22 ;  /* 0x0000009b9393c224 */ /* 0x000fe200078e0216 */
[----:B------:R-:W-:Y:S04]  /*4560*/  BSSY B1, `(.L_x_157) ;  /* 0x0000006000017945 */ /* 0x000fe80003800000 */
[----:B------:R0:W-:Y:S01]  /*4570*/  @!P4 STG.E.U8 desc[UR36][R8.64+0x71], R147 ;  /* 0x000071930800c986 */ /* 0x0001e2000c101124 */
[----:B------:R-:W-:Y:S05]  /*4580*/  @P3 BRA `(.L_x_158) ;  /* 0x00000000000c3947 */ /* 0x000fea0003800000 */
[----:B--2---:R-:W3:Y:S02]  /*4590*/  LDG.E.U8 R157, desc[UR36][R162.64+0x78] ;  /* 0x00007824a29d7981 */ /* 0x004ee4000c1e1100 */
[----:B---3--:R-:W-:-:S05]  /*45a0*/  PRMT R89, R157, 0x8880, RZ ;  /* 0x000088809d597816 */ /* 0x008fca00000000ff */
[----:B------:R-:W-:-:S07]  /*45b0*/  IMAD R22, R89, R156, RZ ;  /* 0x0000009c59167224 */ /* 0x000fce00078e02ff */
.L_x_158:
[----:B------:R-:W-:Y:S05]  /*45c0*/  BSYNC B1 ;  /* 0x0000000000017941 */ /* 0x000fea0003800000 */
.L_x_157:
[----:B---3--:R-:W-:Y:S01]  /*45d0*/  @!P3 IMAD R89, R148, R155, R22 ;  /* 0x0000009b9459b224 */ /* 0x008fe200078e0216 */
[----:B------:R-:W-:Y:S01]  /*45e0*/  BSSY B1, `(.L_x_159) ;  /* 0x0000007000017945 */ /* 0x000fe20003800000 */
[----:B----4-:R-:W-:-:S03]  /*45f0*/  IMAD.X R91, RZ, RZ, R5, P5 ;  /* 0x000000ffff5b7224 */ /* 0x010fc600028e0605 */
[----:B------:R3:W-:Y:S01]  /*4600*/  @!P3 STG.E.U8 desc[UR36][R160.64+0x78], R89 ;  /* 0x00007859a000b986 */ /* 0x0007e2000c101124 */
[----:B------:R-:W-:Y:S05]  /*4610*/  @P0 BRA `(.L_x_160) ;  /* 0x00000000000c0947 */ /* 0x000fea0003800000 */
[----:B--2---:R-:W2:Y:S02]  /*4620*/  LDG.E.U8 R157, desc[UR36][R162.64+0x79] ;  /* 0x00007924a29d7981 */ /* 0x004ea4000c1e1100 */
[----:B--2---:R-:W-:-:S05]  /*4630*/  PRMT R5, R157, 0x8880, RZ ;  /* 0x000088809d057816 */ /* 0x004fca00000000ff */
[----:B------:R-:W-:-:S07]  /*4640*/  IMAD R22, R5, R156, RZ ;  /* 0x0000009c05167224 */ /* 0x000fce00078e02ff */
.L_x_160:
[----:B------:R-:W-:Y:S05]  /*4650*/  BSYNC B1 ;  /* 0x0000000000017941 */ /* 0x000fea0003800000 */
.L_x_159:
[----:B------:R-:W-:Y:S01]  /*4660*/  @!P0 IMAD R149, R149, R155, R22 ;  /* 0x0000009b95958224 */ /* 0x000fe200078e0216 */
[----:B------:R-:W-:Y:S01]  /*4670*/  BSSY B1, `(.L_x_161) ;  /* 0x0000007000017945 */ /* 0x000fe20003800000 */
[----:B------:R-:W-:-:S03]  /*4680*/  IMAD R4, R91, R158, RZ ;  /* 0x0000009e5b047224 */ /* 0x000fc600078e02ff */
[----:B------:R4:W-:Y:S01]  /*4690*/  @!P0 STG.E.U8 desc[UR36][R160.64+0x79], R149 ;  /* 0x00007995a0008986 */ /* 0x0009e2000c101124 */
[----:B------:R-:W-:Y:S05]  /*46a0*/  @P2 BRA `(.L_x_162) ;  /* 0x00000000000c2947 */ /* 0x000fea0003800000 */
[----:B--2---:R-:W2:Y:S02]  /*46b0*/  LDG.E.U8 R157, desc[UR36][R166.64+0x78] ;  /* 0x00007824a69d7981 */ /* 0x004ea4000c1e1100 */
[----:B--2---:R-:W-:-:S05]  /*46c0*/  PRMT R5, R157, 0x8880, RZ ;  /* 0x000088809d057816 */ /* 0x004fca00000000ff */
[----:B------:R-:W-:-:S07]  /*46d0*/  IMAD R22, R5, R156, RZ ;  /* 0x0000009c05167224 */ /* 0x000fce00078e02ff */
.L_x_162:
[----:B------:R-:W-:Y:S05]  /*46e0*/  BSYNC B1 ;  /* 0x0000000000017941 */ /* 0x000fea0003800000 */
.L_x_161:
[----:B------:R-:W-:Y:S01]  /*46f0*/  @!P2 IMAD R5, R150, R155, R22 ;  /* 0x0000009b9605a224 */ /* 0x000fe200078e0216 */
[----:B------:R-:W-:Y:S01]  /*4700*/  BSSY B1, `(.L_x_163) ;  /* 0x0000009000017945 */ /* 0x000fe20003800000 */
[C---:B---3--:R-:W-:Y:S02]  /*4710*/  IMAD R89, R153.reuse, R159, R4 ;  /* 0x0000009f99597224 */ /* 0x048fe400078e0204 */
[CC--:B------:R-:W-:Y:S01]  /*4720*/  IMAD.WIDE.U32 R164, R153.reuse, R158.reuse, R164 ;  /* 0x0000009e99a47225 */ /* 0x0c0fe200078e00a4 */
[----:B------:R3:W-:Y:S03]  /*4730*/  @!P2 STG.E.U8 desc[UR36][R8.64+0x78], R5 ;  /* 0x000078050800a986 */ /* 0x0007e6000c101124 */
[----:B------:R-:W-:Y:S01]  /*4740*/  IMAD.WIDE.U32 R158, R153, R158, R20 ;  /* 0x0000009e999e7225 */ /* 0x000fe200078e0014 */
[----:B------:R-:W-:Y:S06]  /*4750*/  @P1 BRA `(.L_x_164) ;  /* 0x00000000000c1947 */ /* 0x000fec0003800000 */
[----:B--2---:R-:W3:Y:S02]  /*4760*/  LDG.E.U8 R157, desc[UR36][R166.64+0x79] ;  /* 0x00007924a69d7981 */ /* 0x004ee4000c1e1100 */
[----:B---3--:R-:W-:-:S05]  /*4770*/  PRMT R5, R157, 0x8880, RZ ;  /* 0x000088809d057816 */ /* 0x008fca00000000ff */
[----:B------:R-:W-:-:S07]  /*4780*/  IMAD R22, R5, R156, RZ ;  /* 0x0000009c05167224 */ /* 0x000fce00078e02ff */
.L_x_164:
[----:B------:R-:W-:Y:S05]  /*4790*/  BSYNC B1 ;  /* 0x0000000000017941 */ /* 0x000fea0003800000 */
.L_x_163:
[----:B------:R-:W-:Y:S01]  /*47a0*/  @!P1 IMAD R151, R151, R155, R22 ;  /* 0x0000009b97979224 */ /* 0x000fe200078e0216 */
[----:B------:R-:W-:Y:S01]  /*47b0*/  ISETP.GE.AND P2, PT, R0, 0x81, PT ;  /* 0x000000810000780c */ /* 0x000fe20003f46270 */
[----:B------:R-:W-:Y:S01]  /*47c0*/  BSSY B1, `(.L_x_165) ;  /* 0x000000c000017945 */ /* 0x000fe20003800000 */
[----:B------:R-:W-:Y:S02]  /*47d0*/  IADD3 R4, P5, R158, R12, RZ ;  /* 0x0000000c9e047210 */ /* 0x000fe40007fbe0ff */
[----:B------:R0:W-:Y:S01]  /*47e0*/  @!P1 STG.E.U8 desc[UR36][R8.64+0x79], R151 ;  /* 0x0000799708009986 */ /* 0x0001e2000c101124 */
[----:B------:R-:W-:Y:S02]  /*47f0*/  ISETP.LT.OR P1, PT, R3, 0x1, !P2 ;  /* 0x000000010300780c */ /* 0x000fe40005721670 */
[----:B---3--:R-:W-:Y:S02]  /*4800*/  IADD3.X R5, R13, R159, R89, P5, !PT ;  /* 0x0000009f0d057210 */ /* 0x008fe40002ffe459 */
[----:B------:R-:W-:-:S02]  /*4810*/  ISETP.GE.AND P0, PT, R0, 0x89, PT ;  /* 0x000000890000780c */ /* 0x000fc40003f06270 */
[----:B------:R-:W-:Y:S02]  /*4820*/  IADD3 R12, P4, P3, R14, R12, R164 ;  /* 0x0000000c0e0c7210 */ /* 0x000fe40007b9e0a4 */
[----:B------:R-:W-:-:S05]  /*4830*/  ISETP.LT.OR P5, PT, R3, 0x2, !P2 ;  /* 0x000000020300780c */ /* 0x000fca00057a1670 */
[----:B0-----:R-:W-:Y:S08]  /*4840*/  @P1 BRA `(.L_x_166) ;  /* 0x00000000000c1947 */ /* 0x001ff00003800000 */
[----:B--2---:R-:W2:Y:S02]  /*4850*/  LDG.E.U8 R157, desc[UR36][R4.64] ;  /* 0x00000024049d7981 */ /* 0x004ea4000c1e1100 */
[----:B--2---:R-:W-:-:S05]  /*4860*/  PRMT R9, R157, 0x8880, RZ ;  /* 0x000088809d097816 */ /* 0x004fca00000000ff */
[----:B------:R-:W-:-:S07]  /*4870*/  IMAD R22, R9, R156, RZ ;  /* 0x0000009c09167224 */ /* 0x000fce00078e02ff */
.L_x_166:
[----:B------:R-:W-:Y:S05]  /*4880*/  BSYNC B1 ;  /* 0x0000000000017941 */ /* 0x000fea0003800000 */
.L_x_165:
[----:B------:R-:W-:Y:S01]  /*4890*/  @!P1 IMAD R9, R24, R155, R22 ;  /* 0x0000009b18099224 */ /* 0x000fe200078e0216 */
[----:B------:R-:W-:Y:S01]  /*48a0*/  BSSY B1, `(.L_x_167) ;  /* 0x0000007000017945 */ /* 0x000fe20003800000 */
[----:B------:R-:W-:-:S03]  /*48b0*/  IMAD.IADD R164, R89, 0x1, R165 ;  /* 0x0000000159a47824 */ /* 0x000fc600078e02a5 */
[----:B------:R0:W-:Y:S01]  /*48c0*/  @!P1 STG.E.U8 desc[UR36][R6.64], R9 ;  /* 0x0000000906009986 */ /* 0x0001e2000c101124 */
[----:B------:R-:W-:Y:S05]  /*48d0*/  @P5 BRA `(.L_x_168) ;  /* 0x00000000000c5947 */ /* 0x000fea0003800000 */
[----:B--2---:R-:W0:Y:S02]  /*48e0*/  LDG.E.U8 R157, desc[UR36][R4.64+0x1] ;  /* 0x00000124049d7981 */ /* 0x004e24000c1e1100 */
[----:B0-----:R-:W-:-:S05]  /*48f0*/  PRMT R9, R157, 0x8880, RZ ;  /* 0x000088809d097816 */ /* 0x001fca00000000ff */
[----:B------:R-:W-:-:S07]  /*4900*/  IMAD R22, R9, R156, RZ ;  /* 0x0000009c09167224 */ /* 0x000fce00078e02ff */
.L_x_168:
[----:B------:R-:W-:Y:S05]  /*4910*/  BSYNC B1 ;  /* 0x0000000000017941 */ /* 0x000fea0003800000 */
.L_x_167:
[----:B------:R-:W-:Y:S01]  /*4920*/  ISETP.LT.OR P1, PT, R3, 0x1, !P0 ;  /* 0x000000010300780c */ /* 0x000fe20004721670 */
[----:B------:R-:W-:Y:S01]  /*4930*/  @!P5 IMAD R25, R25, R155, R22 ;  /* 0x0000009b1919d224 */ /* 0x000fe200078e0216 */
[----:B------:R-:W-:Y:S01]  /*4940*/  BSSY B1, `(.L_x_169) ;  /* 0x000000a000017945 */ /* 0x000fe20003800000 */
[----:B------:R-:W-:Y:S02]  /*4950*/  IADD3.X R13, R21, R13, R164, P4, P3 ;  /* 0x0000000d150d7210 */ /* 0x000fe400027e64a4 */
[C---:B------:R-:W-:Y:S01]  /*4960*/  ISETP.LT.OR P4, PT, R3.reuse, 0x2, !P0 ;  /* 0x000000020300780c */ /* 0x040fe20004781670 */
[----:B------:R3:W-:Y:S01]  /*4970*/  @!P5 STG.E.U8 desc[UR36][R6.64+0x1], R25 ;  /* 0x000001190600d986 */ /* 0x0007e2000c101124 */
[C---:B------:R-:W-:Y:S02]  /*4980*/  ISETP.LT.OR P5, PT, R3.reuse, 0x9, !P2 ;  /* 0x000000090300780c */ /* 0x040fe400057a1670 */
[----:B------:R-:W-:-:S04]  /*4990*/  ISETP.LT.OR P3, PT, R3, 0xa, !P2 ;  /* 0x0000000a0300780c */ /* 0x000fc80005761670 */
[----:B------:R-:W-:Y:S09]  /*49a0*/  @P1 BRA `(.L_x_170) ;  /* 0x00000000000c1947 */ /* 0x000ff20003800000 */
[----:B--2---:R-:W0:Y:S02]  /*49b0*/  LDG.E.U8 R157, desc[UR36][R12.64] ;  /* 0x000000240c9d7981 */ /* 0x004e24000c1e1100 */
[----:B0-----:R-:W-:-:S05]  /*49c0*/  PRMT R9, R157, 0x8880, RZ ;  /* 0x000088809d097816 */ /* 0x001fca00000000ff */
[----:B------:R-:W-:-:S07]  /*49d0*/  IMAD R22, R9, R156, RZ ;  /* 0x0000009c09167224 */ /* 0x000fce00078e02ff */
.L_x_170:
[----:B------:R-:W-:Y:S05]  /*49e0*/  BSYNC B1 ;  /* 0x0000000000017941 */ /* 0x000fea0003800000 */
.L_x_169:
[----:B0-----:R-:W-:Y:S01]  /*49f0*/  @!P1 IMAD R9, R26, R155, R22 ;  /* 0x0000009b1a099224 */ /* 0x001fe200078e0216 */
[----:B------:R-:W-:Y:S04]  /*4a00*/  BSSY B1, `(.L_x_171) ;  /* 0x0000006000017945 */ /* 0x000fe80003800000 */
[----:B------:R0:W-:Y:S01]  /*4a10*/  @!P1 STG.E.U8 desc[UR36][R10.64], R9 ;  /* 0x000000090a009986 */ /* 0x0001e2000c101124 */
[----:B------:R-:W-:Y:S05]  /*4a20*/  @P4 BRA `(.L_x_172) ;  /* 0x00000000000c4947 */ /* 0x000fea0003800000 */
[----:B--2---:R-:W0:Y:S02]  /*4a30*/  LDG.E.U8 R157, desc[UR36][R12.64+0x1] ;  /* 0x000001240c9d7981 */ /* 0x004e24000c1e1100 */
[----:B0-----:R-:W-:-:S05]  /*4a40*/  PRMT R9, R157, 0x8880, RZ ;  /* 0x000088809d097816 */ /* 0x001fca00000000ff */
[----:B------:R-:W-:-:S07]  /*4a50*/  IMAD R22, R9, R156, RZ ;  /* 0x0000009c09167224 */ /* 0x000fce00078e02ff */
.L_x_172:
[----:B------:R-:W-:Y:S05]  /*4a60*/  BSYNC B1 ;  /* 0x0000000000017941 */ /* 0x000fea0003800000 */
.L_x_171:
[----:B------:R-:W-:Y:S01]  /*4a70*/  @!P4 IMAD R27, R27, R155, R22 ;  /* 0x0000009b1b1bc224 */ /* 0x000fe200078e0216 */
[----:B------:R-:W-:Y:S04]  /*4a80*/  BSSY B1, `(.L_x_173) ;  /* 0x0000006000017945 */ /* 0x000fe80003800000 */
[----:B------:R0:W-:Y:S01]  /*4a90*/  @!P4 STG.E.U8 desc[UR36][R10.64+0x1], R27 ;  /* 0x0000011b0a00c986 */ /* 0x0001e2000c101124 */
[----:B------:R-:W-:Y:S05]  /*4aa0*/  @P5 BRA `(.L_x_174) ;  /* 0x00000000000c5947 */ /* 0x000fea0003800000 */
[----:B--2---:R-:W0:Y:S02]  /*4ab0*/  LDG.E.U8 R157, desc[UR36][R4.64+0x8] ;  /* 0x00000824049d7981 */ /* 0x004e24000c1e1100 */
[----:B0-----:R-:W-:-:S05]  /*4ac0*/  PRMT R9, R157, 0x8880, RZ ;  /* 0x000088809d097816 */ /* 0x001fca00000000ff */
[----:B------:R-:W-:-:S07]  /*4ad0*/  IMAD R22, R9, R156, RZ ;  /* 0x0000009c09167224 */ /* 0x000fce00078e02ff */
.L_x_174:
[----:B------:R-:W-:Y:S05]  /*4ae0*/  BSYNC B1 ;  /* 0x0000000000017941 */ /* 0x000fea0003800000 */
.L_x_173:
[----:B0-----:R-:W-:Y:S01]  /*4af0*/  @!P5 IMAD R9, R28, R155, R22 ;  /* 0x0000009b1c09d224 */ /* 0x001fe200078e0216 */
[----:B------:R-:W-:Y:S04]  /*4b00*/  BSSY B1, `(.L_x_175) ;  /* 0x0000006000017945 */ /* 0x000fe80003800000 */
[----:B------:R0:W-:Y:S01]  /*4b10*/  @!P5 STG.E.U8 desc[UR36][R6.64+0x8], R9 ;  /* 0x000008090600d986 */ /* 0x0001e2000c101124 */
[----:B------:R-:W-:Y:S05]  /*4b20*/  @P3 BRA `(.L_x_176) ;  /* 0x00000000000c3947 */ /* 0x000fea0003800000 */
[----:B--2---:R-:W0:Y:S02]  /*4b30*/  LDG.E.U8 R157, desc[UR36][R4.64+0x9] ;  /* 0x00000924049d7981 */ /* 0x004e24000c1e1100 */
[----:B0-----:R-:W-:-:S05]  /*4b40*/  PRMT R9, R157, 0x8880, RZ ;  /* 0x000088809d097816 */ /* 0x001fca00000000ff */
[----:B------:R-:W-:-:S07]  /*4b50*/  IMAD R22, R9, R156, RZ ;  /* 0x0000009c09167224 */ /* 0x000fce00078e02ff */
.L_x_176:
[----:B------:R-:W-:Y:S05]  /*4b60*/  BSYNC B1 ;  /* 0x0000000000017941 */ /* 0x000fea0003800000 */
.L_x_175:
[----:B------:R-:W-:Y:S01]  /*4b70*/  ISETP.LT.OR P5, PT, R3, 0x9, !P0 ;  /* 0x000000090300780c */ /* 0x000fe200047a1670 */
[----:B------:R-:W-:Y:S01]  /*4b80*/  @!P3 IMAD R29, R29, R155, R22 ;  /* 0x0000009b1d1db224 */ /* 0x000fe200078e0216 */
[----:B------:R-:W-:Y:S01]  /*4b90*/  BSSY B1, `(.L_x_177) ;  /* 0x0000009000017945 */ /* 0x000fe20003800000 */
[C---:B------:R-:W-:Y:S02]  /*4ba0*/  ISETP.LT.OR P4, PT, R3.reuse, 0xa, !P0 ;  /* 0x0000000a0300780c */ /* 0x040fe40004781670 */
[C---:B------:R-:W-:Y:S01]  /*4bb0*/  ISETP.LT.OR P1, PT, R3.reuse, 0x12, !P2 ;  /* 0x000000120300780c */ /* 0x040fe20005721670 */
[----:B------:R0:W-:Y:S01]  /*4bc0*/  @!P3 STG.E.U8 desc[UR36][R6.64+0x9], R29 ;  /* 0x0000091d0600b986 */ /* 0x0001e2000c101124 */
[----:B------:R-:W-:-:S06]  /*4bd0*/  ISETP.LT.OR P3, PT, R3, 0x11, !P2 ;  /* 0x000000110300780c */ /* 0x000fcc0005761670 */
[----:B------:R-:W-:Y:S07]  /*4be0*/  @P5 BRA `(.L_x_178) ;  /* 0x00000000000c5947 */ /* 0x000fee0003800000 */
[----:B--2---:R-:W0:Y:S02]  /*4bf0*/  LDG.E.U8 R157, desc[UR36][R12.64+0x8] ;  /* 0x000008240c9d7981 */ /* 0x004e24000c1e1100 */
[----:B0-----:R-:W-:-:S05]  /*4c00*/  PRMT R9, R157, 0x8880, RZ ;  /* 0x000088809d097816 */ /* 0x001fca00000000ff */
[----:B------:R-:W-:-:S07]  /*4c10*/  IMAD R22, R9, R156, RZ ;  /* 0x0000009c09167224 */ /* 0x000fce00078e02ff */
.L_x_178:
[----:B------:R-:W-:Y:S05]  /*4c20*/  BSYNC B1 ;  /* 0x0000000000017941 */ /* 0x000fea0003800000 */
.L_x_177:
[----:B0-----:R-:W-:Y:S01]  /*4c30*/  @!P5 IMAD R9, R30, R155, R22 ;  /* 0x0000009b1e09d224 */ /* 0x001fe200078e0216 */
[----:B------:R-:W-:Y:S04]  /*4c40*/  BSSY B1, `(.L_x_179) ;  /* 0x0000006000017945 */ /* 0x000fe80003800000 */
[----:B------:R0:W-:Y:S01]  /*4c50*/  @!P5 STG.E.U8 desc[UR36][R10.64+0x8], R9 ;  /* 0x000008090a00d986 */ /* 0x0001e2000c101124 */
[----:B------:R-:W-:Y:S05]  /*4c60*/  @P4 BRA `(.L_x_180) ;  /* 0x00000000000c4947 */ /* 0x000fea0003800000 */
[----:B--2---:R-:W0:Y:S02]  /*4c70*/  LDG.E.U8 R157, desc[UR36][R12.64+0x9] ;  /* 0x000009240c9d7981 */ /* 0x004e24000c1e1100 */
[----:B0-----:R-:W-:-:S05]  /*4c80*/  PRMT R9, R157, 0x8880, RZ ;  /* 0x000088809d097816 */ /* 0x001fca00000000ff */
[----:B------:R-:W-:-:S07]  /*4c90*/  IMAD R22, R9, R156, RZ ;  /* 0x0000009c09167224 */ /* 0x000fce00078e02ff */
.L_x_180:
[----:B------:R-:W-:Y:S05]  /*4ca0*/  BSYNC B1 ;  /* 0x0000000000017941 */ /* 0x000fea0003800000 */
.L_x_179:
[----:B------:R-:W-:Y:S01]  /*4cb0*/  @!P4 IMAD R31, R31, R155, R22 ;  /* 0x0000009b1f1fc224 */ /* 0x000fe200078e0216 */
[----:B------:R-:W-:Y:S04]  /*4cc0*/  BSSY B1, `(.L_x_181) ;  /* 0x0000006000017945 */ /* 0x000fe80003800000 */
[----:B------:R0:W-:Y:S01]  /*4cd0*/  @!P4 STG.E.U8 desc[UR36][R10.64+0x9], R31 ;  /* 0x0000091f0a00c986 */ /* 0x0001e2000c101124 */
[----:B------:R-:W-:Y:S05]  /*4ce0*/  @P3 BRA `(.L_x_182) ;  /* 0x00000000000c3947 */ /* 0x000fea0003800000 */
[----:B--2---:R-:W0:Y:S02]  /*4cf0*/  LDG.E.U8 R157, desc[UR36][R4.64+0x10] ;  /* 0x00001024049d7981 */ /* 0x004e24000c1e1100 */
[----:B0-----:R-:W-:-:S05]  /*4d00*/  PRMT R9, R157, 0x8880, RZ ;  /* 0x000088809d097816 */ /* 0x001fca00000000ff */
[----:B------:R-:W-:-:S07]  /*4d10*/  IMAD R22, R9, R156, RZ ;  /* 0x0000009c09167224 */ /* 0x000fce00078e02ff */
.L_x_182:
[----:B------:R-:W-:Y:S05]  /*4d20*/  BSYNC B1 ;  /* 0x0000000000017941 */ /* 0x000fea0003800000 */
.L_x_181:
[----:B0-----:R-:W-:Y:S01]  /*4d30*/  @!P3 IMAD R9, R32, R155, R22 ;  /* 0x0000009b2009b224 */ /* 0x001fe200078e0216 */
[----:B------:R-:W-:Y:S04]  /*4d40*/  BSSY B1, `(.L_x_183) ;  /* 0x0000006000017945 */ /* 0x000fe80003800000 */
[----:B------:R0:W-:Y:S01]  /*4d50*/  @!P3 STG.E.U8 desc[UR36][R6.64+0x10], R9 ;  /* 0x000010090600b986 */ /* 0x0001e2000c101124 */
[----:B------:R-:W-:Y:S05]  /*4d60*/  @P1 BRA `(.L_x_184) ;  /* 0x00000000000c1947 */ /* 0x000fea0003800000 */
[----:B--2---:R-:W0:Y:S02]  /*4d70*/  LDG.E.U8 R157, desc[UR36][R4.64+0x11] ;  /* 0x00001124049d7981 */ /* 0x004e24000c1e1100 */
[----:B0-----:R-:W-:-:S05]  /*4d80*/  PRMT R9, R157, 0x8880, RZ ;  /* 0x000088809d097816 */ /* 0x001fca00000000ff */
[----:B------:R-:W-:-:S07]  /*4d90*/  IMAD R22, R9, R156, RZ ;  /* 0x0000009c09167224 */ /* 0x000fce00078e02ff */
.L_x_184:
[----:B------:R-:W-:Y:S05]  /*4da0*/  BSYNC B1 ;  /* 0x0000000000017941 */ /* 0x000fea0003800000 */
.L_x_183:
        /* <DEDUP_REMOVED lines=11> */
.L_x_186:
[----:B------:R-:W-:Y:S05]  /*4e60*/  BSYNC B1 ;  /* 0x0000000000017941 */ /* 0x000fea0003800000 */
.L_x_185:
[----:B0-----:R-:W-:Y:S01]  /*4e70*/  @!P4 IMAD R9, R34, R155, R22 ;  /* 0x0000009b2209c224 */ /* 0x001fe200078e0216 */
[----:B------:R-:W-:Y:S04]  /*4e80*/  BSSY B1, `(.L_x_187) ;  /* 0x0000006000017945 */ /* 0x000fe80003800000 */
[----:B------:R0:W-:Y:S01]  /*4e90*/  @!P4 STG.E.U8 desc[UR36][R10.64+0x10], R9 ;  /* 0x000010090a00c986 */ /* 0x0001e2000c101124 */
[----:B------:R-:W-:Y:S05]  /*4ea0*/  @P3 BRA `(.L_x_188) ;  /* 0x00000000000c3947 */ /* 0x000fea0003800000 */
[----:B--2---:R-:W0:Y:S02]  /*4eb0*/  LDG.E.U8 R157, desc[UR36][R12.64+0x11] ;  /* 0x000011240c9d7981 */ /* 0x004e24000c1e1100 */
[----:B0-----:R-:W-:-:S05]  /*4ec0*/  PRMT R9, R157, 0x8880, RZ ;  /* 0x000088809d097816 */ /* 0x001fca00000000ff */
[----:B------:R-:W-:-:S07]  /*4ed0*/  IMAD R22, R9, R156, RZ ;  /* 0x0000009c09167224 */ /* 0x000fce00078e02ff */
.L_x_188:
[----:B------:R-:W-:Y:S05]  /*4ee0*/  BSYNC B1 ;  /* 0x0000000000017941 */ /* 0x000fea0003800000 */
.L_x_187:
[----:B------:R-:W-:Y:S01]  /*4ef0*/  @!P3 IMAD R35, R35, R155, R22 ;  /* 0x0000009b2323b224 */ /* 0x000fe200078e0216 */
[----:B------:R-:W-:Y:S04]  /*4f00*/  BSSY B1, `(.L_x_189) ;  /* 0x0000006000017945 */ /* 0x000fe80003800000 */
[----:B------:R0:W-:Y:S01]  /*4f10*/  @!P3 STG.E.U8 desc[UR36][R10.64+0x11], R35 ;  /* 0x000011230a00b986 */ /* 0x0001e2000c101124 */
[----:B------:R-:W-:Y:S05]  /*4f20*/  @P5 BRA `(.L_x_190) ;  /* 0x00000000000c5947 */ /* 0x000fea0003800000 */
[----:B--2---:R-:W0:Y:S02]  /*4f30*/  LDG.E.U8 R157, desc[UR36][R4.64+0x18] ;  /* 0x00001824049d7981 */ /* 0x004e24000c1e1100 */
[----:B0-----:R-:W-:-:S05]  /*4f40*/  PRMT R9, R157, 0x8880, RZ ;  /* 0x000088809d097816 */ /* 0x001fca00000000ff */
[----:B------:R-:W-:-:S07]  /*4f50*/  IMAD R22, R9, R156, RZ ;  /* 0x0000009c09167224 */ /* 0x000fce00078e02ff */
.L_x_190:
[----:B------:R-:W-:Y:S05]  /*4f60*/  BSYNC B1 ;  /* 0x0000000000017941 */ /* 0x000fea0003800000 */
.L_x_189:
[----:B0-----:R-:W-:Y:S01]  /*4f70*/  @!P5 IMAD R9, R36, R155, R22 ;  /* 0x0000009b2409d224 */ /* 0x001fe200078e0216 */
[----:B------:R-:W-:Y:S04]  /*4f80*/  BSSY B1, `(.L_x_191) ;  /* 0x0000006000017945 */ /* 0x000fe80003800000 */
[----:B------:R0:W-:Y:S01]  /*4f90*/  @!P5 STG.E.U8 desc[UR36][R6.64+0x18], R9 ;  /* 0x000018090600d986 */ /* 0x0001e2000c101124 */
[----:B------:R-:W-:Y:S05]  /*4fa0*/  @P1 BRA `(.L_x_192) ;  /* 0x00000000000c1947 */ /* 0x000fea0003800000 */
[----:B--2---:R-:W0:Y:S02]  /*4fb0*/  LDG.E.U8 R157, desc[UR36][R4.64+0x19] ;  /* 0x00001924049d7981 */ /* 0x004e24000c1e1100 */
[----:B0-----:R-:W-:-:S05]  /*4fc0*/  PRMT R9, R157, 0x8880, RZ ;  /* 0x000088809d097816 */ /* 0x001fca00000000ff */
[----:B------:R-:W-:-:S07]  /*4fd0*/  IMAD R22, R9, R156, RZ ;  /* 0x0000009c09167224 */ /* 0x000fce00078e02ff */
.L_x_192:
[----:B------:R-:W-:Y:S05]  /*4fe0*/  BSYNC B1 ;  /* 0x0000000000017941 */ /* 0x000fea0003800000 */
.L_x_191:
        /* <DEDUP_REMOVED lines=11> */
.L_x_194:
[----:B------:R-:W-:Y:S05]  /*50a0*/  BSYNC B1 ;  /* 0x0000000000017941 */ /* 0x000fea0003800000 */
.L_x_193:
[----:B0-----:R-:W-:Y:S01]  /*50b0*/  @!P4 IMAD R9, R38, R155, R22 ;  /* 0x0000009b2609c224 */ /* 0x001fe200078e0216 */
[----:B------:R-:W-:Y:S04]  /*50c0*/  BSSY B1, `(.L_x_195) ;  /* 0x0000006000017945 */ /* 0x000fe80003800000 */
[----:B------:R0:W-:Y:S01]  /*50d0*/  @!P4 STG.E.U8 desc[UR36][R10.64+0x18], R9 ;  /* 0x000018090a00c986 */ /* 0x0001e2000c101124 */
[----:B------:R-:W-:Y:S05]  /*50e0*/  @P3 BRA `(.L_x_196) ;  /* 0x00000000000c3947 */ /* 0x000fea0003800000 */
[----:B--2---:R-:W0:Y:S02]  /*50f0*/  LDG.E.U8 R157, desc[UR36][R12.64+0x19] ;  /* 0x000019240c9d7981 */ /* 0x004e24000c1e1100 */
[----:B0-----:R-:W-:-:S05]  /*5100*/  PRMT R9, R157, 0x8880, RZ ;  /* 0x000088809d097816 */ /* 0x001fca00000000ff */
[----:B------:R-:W-:-:S07]  /*5110*/  IMAD R22, R9, R156, RZ ;  /* 0x0000009c09167224 */ /* 0x000fce00078e02ff */
.L_x_196:
[----:B------:R-:W-:Y:S05]  /*5120*/  BSYNC B1 ;  /* 0x0000000000017941 */ /* 0x000fea0003800000 */
.L_x_195:
[----:B------:R-:W-:Y:S01]  /*5130*/  @!P3 IMAD R39, R39, R155, R22 ;  /* 0x0000009b2727b224 */ /* 0x000fe200078e0216 */
[----:B------:R-:W-:Y:S04]  /*5140*/  BSSY B1, `(.L_x_197) ;  /* 0x0000006000017945 */ /* 0x000fe80003800000 */
[----:B------:R0:W-:Y:S01]  /*5150*/  @!P3 STG.E.U8 desc[UR36][R10.64+0x19], R39 ;  /* 0x000019270a00b986 */ /* 0x0001e2000c101124 */
[----:B------:R-:W-:Y:S05]  /*5160*/  @P5 BRA `(.L_x_198) ;  /* 0x00000000000c5947 */ /* 0x000fea0003800000 */
[----:B--2---:R-:W0:Y:S02]  /*5170*/  LDG.E.U8 R157, desc[UR36][R4.64+0x20] ;  /* 0x00002024049d7981 */ /* 0x004e24000c1e1100 */
[----:B0-----:R-:W-:-:S05]  /*5180*/  PRMT R9, R157, 0x8880, RZ ;  /* 0x000088809d097816 */ /* 0x001fca00000000ff */
[----:B------:R-:W-:-:S07]  /*5190*/  IMAD R22, R9, R156, RZ ;  /* 0x0000009c09167224 */ /* 0x000fce00078e02ff */
.L_x_198:
[----:B------:R-:W-:Y:S05]  /*51a0*/  BSYNC B1 ;  /* 0x0000000000017941 */ /* 0x000fea0003800000 */
.L_x_197:
[----:B0-----:R-:W-:Y:S01]  /*51b0*/  @!P5 IMAD R9, R40, R155, R22 ;  /* 0x0000009b2809d224 */ /* 0x001fe200078e0216 */
[----:B------:R-:W-:Y:S04]  /*51c0*/  BSSY B1, `(.L_x_199) ;  /* 0x0000006000017945 */ /* 0x000fe80003800000 */
[----:B------:R0:W-:Y:S01]  /*51d0*/  @!P5 STG.E.U8 desc[UR36][R6.64+0x20], R9 ;  /* 0x000020090600d986 */ /* 0x0001e2000c101124 */
[----:B------:R-:W-:Y:S05]  /*51e0*/  @P1 BRA `(.L_x_200) ;  /* 0x00000000000c1947 */ /* 0x000fea0003800000 */
[----:B--2---:R-:W0:Y:S02]  /*51f0*/  LDG.E.U8 R157, desc[UR36][R4.64+0x21] ;  /* 0x00002124049d7981 */ /* 0x004e24000c1e1100 */
[----:B0-----:R-:W-:-:S05]  /*5200*/  PRMT R9, R157, 0x8880, RZ ;  /* 0x000088809d097816 */ /* 0x001fca00000000ff */
[----:B------:R-:W-:-:S07]  /*5210*/  IMAD R22, R9, R156, RZ ;  /* 0x0000009c09167224 */ /* 0x000fce00078e02ff */
.L_x_200:
[----:B------:R-:W-:Y:S05]  /*5220*/  BSYNC B1 ;  /* 0x0000000000017941 */ /* 0x000fea0003800000 */
.L_x_199:
        /* <DEDUP_REMOVED lines=11> */
.L_x_202:
[----:B------:R-:W-:Y:S05]  /*52e0*/  BSYNC B1 ;  /* 0x0000000000017941 */ /* 0x000fea0003800000 */
.L_x_201:
[----:B0-----:R-:W-:Y:S01]  /*52f0*/  @!P4 IMAD R9, R42, R155, R22 ;  /* 0x0000009b2a09c224 */ /* 0x001fe200078e0216 */
[----:B------:R-:W-:Y:S04]  /*5300*/  BSSY B1, `(.L_x_203) ;  /* 0x0000006000017945 */ /* 0x000fe80003800000 */
[----:B------:R0:W-:Y:S01]  /*5310*/  @!P4 STG.E.U8 desc[UR36][R10.64+0x20], R9 ;  /* 0x000020090a00c986 */ /* 0x0001e2000c101124 */
[----:B------:R-:W-:Y:S05]  /*5320*/  @P3 BRA `(.L_x_204) ;  /* 0x00000000000c3947 */ /* 0x000fea0003800000 */
[----:B--2---:R-:W0:Y:S02]  /*5330*/  LDG.E.U8 R157, desc[UR36][R12.64+0x21] ;  /* 0x000021240c9d7981 */ /* 0x004e24000c1e1100 */
[----:B0-----:R-:W-:-:S05]  /*5340*/  PRMT R9, R157, 0x8880, RZ ;  /* 0x000088809d097816 */ /* 0x001fca00000000ff */
[----:B------:R-:W-:-:S07]  /*5350*/  IMAD R22, R9, R156, RZ ;  /* 0x0000009c09167224 */ /* 0x000fce00078e02ff */
.L_x_204:
[----:B------:R-:W-:Y:S05]  /*5360*/  BSYNC B1 ;  /* 0x0000000000017941 */ /* 0x000fea0003800000 */
.L_x_203:
[----:B------:R-:W-:Y:S01]  /*5370*/  @!P3 IMAD R43, R43, R155, R22 ;  /* 0x0000009b2b2bb224 */ /* 0x000fe200078e0216 */
[----:B------:R-:W-:Y:S04]  /*5380*/  BSSY B1, `(.L_x_205) ;  /* 0x0000006000017945 */ /* 0x000fe80003800000 */
[----:B------:R0:W-:Y:S01]  /*5390*/  @!P3 STG.E.U8 desc[UR36][R10.64+0x21], R43 ;  /* 0x0000212b0a00b986 */ /* 0x0001e2000c101124 */
[----:B------:R-:W-:Y:S05]  /*53a0*/  @P5 BRA `(.L_x_206) ;  /* 0x00000000000c5947 */ /* 0x000fea0003800000 */
[----:B--2---:R-:W0:Y:S02]  /*53b0*/  LDG.E.U8 R157, desc[UR36][R4.64+0x28] ;  /* 0x00002824049d7981 */ /* 0x004e24000c1e1100 */
[----:B0-----:R-:W-:-:S05]  /*53c0*/  PRMT R9, R157, 0x8880, RZ ;  /* 0x000088809d097816 */ /* 0x001fca00000000ff */
[----:B------:R-:W-:-:S07]  /*53d0*/  IMAD R22, R9, R156, RZ ;  /* 0x0000009c09167224 */ /* 0x000fce00078e02ff */
.L_x_206:
[----:B------:R-:W-:Y:S05]  /*53e0*/  BSYNC B1 ;  /* 0x0000000000017941 */ /* 0x000fea0003800000 */
.L_x_205:
[----:B0-----:R-:W-:Y:S01]  /*53f0*/  @!P5 IMAD R9, R44, R155, R22 ;  /* 0x0000009b2c09d224 */ /* 0x001fe200078e0216 */
[----:B------:R-:W-:Y:S04]  /*5400*/  BSSY B1, `(.L_x_207) ;  /* 0x0000006000017945 */ /* 0x000fe80003800000 */
[----:B------:R0:W-:Y:S01]  /*5410*/  @!P5 STG.E.U8 desc[UR36][R6.64+0x28], R9 ;  /* 0x000028090600d986 */ /* 0x0001e2000c101124 */
[----:B------:R-:W-:Y:S05]  /*5420*/  @P1 BRA `(.L_x_208) ;  /* 0x00000000000c1947 */ /* 0x000fea0003800000 */
[----:B--2---:R-:W0:Y:S02]  /*5430*/  LDG.E.U8 R157, desc[UR36][R4.64+0x29] ;  /* 0x00002924049d7981 */ /* 0x004e24000c1e1100 */
[----:B0-----:R-:W-:-:S05]  /*5440*/  PRMT R9, R157, 0x8880, RZ ;  /* 0x000088809d097816 */ /* 0x001fca00000000ff */
[----:B------:R-:W-:-:S07]  /*5450*/  IMAD R22, R9, R156, RZ ;  /* 0x0000009c09167224 */ /* 0x000fce00078e02ff */
.L_x_208:
[----:B------:R-:W-:Y:S05]  /*5460*/  BSYNC B1 ;  /* 0x0000000000017941 */ /* 0x000fea0003800000 */
.L_x_207:
        /* <DEDUP_REMOVED lines=11> */
.L_x_210:
[----:B------:R-:W-:Y:S05]  /*5520*/  BSYNC B1 ;  /* 0x0000000000017941 */ /* 0x000fea0003800000 */
.L_x_209:
[----:B0-----:R-:W-:Y:S01]  /*5530*/  @!P4 IMAD R9, R46, R155, R22 ;  /* 0x0000009b2e09c224 */ /* 0x001fe200078e0216 */
[----:B------:R-:W-:Y:S04]  /*5540*/  BSSY B1, `(.L_x_211) ;  /* 0x0000006000017945 */ /* 0x000fe80003800000 */
[----:B------:R0:W-:Y:S01]  /*5550*/  @!P4 STG.E.U8 desc[UR36][R10.64+0x28], R9 ;  /* 0x000028090a00c986 */ /* 0x0001e2000c101124 */
[----:B------:R-:W-:Y:S05]  /*5560*/  @P3 BRA `(.L_x_212) ;  /* 0x00000000000c3947 */ /* 0x000fea0003800000 */
[----:B--2---:R-:W0:Y:S02]  /*5570*/  LDG.E.U8 R157, desc[UR36][R12.64+0x29] ;  /* 0x000029240c9d7981 */ /* 0x004e24000c1e1100 */
[----:B0-----:R-:W-:-:S05]  /*5580*/  PRMT R9, R157, 0x8880, RZ ;  /* 0x000088809d097816 */ /* 0x001fca00000000ff */
[----:B------:R-:W-:-:S07]  /*5590*/  IMAD R22, R9, R156, RZ ;  /* 0x0000009c09167224 */ /* 0x000fce00078e02ff */
.L_x_212:
[----:B------:R-:W-:Y:S05]  /*55a0*/  BSYNC B1 ;  /* 0x0000000000017941 */ /* 0x000fea0003800000 */
.L_x_211:
[----:B------:R-:W-:Y:S01]  /*55b0*/  @!P3 IMAD R47, R47, R155, R22 ;  /* 0x0000009b2f2fb224 */ /* 0x000fe200078e0216 */
[----:B------:R-:W-:Y:S04]  /*55c0*/  BSSY B1, `(.L_x_213) ;  /* 0x0000006000017945 */ /* 0x000fe80003800000 */
[----:B------:R0:W-:Y:S01]  /*55d0*/  @!P3 STG.E.U8 desc[UR36][R10.64+0x29], R47 ;  /* 0x0000292f0a00b986 */ /* 0x0001e2000c101124 */
[----:B------:R-:W-:Y:S05]  /*55e0*/  @P5 BRA `(.L_x_214) ;  /* 0x00000000000c5947 */ /* 0x000fea0003800000 */
[----:B--2---:R-:W0:Y:S02]  /*55f0*/  LDG.E.U8 R157, desc[UR36][R4.64+0x30] ;  /* 0x00003024049d7981 */ /* 0x004e24000c1e1100 */
[----:B0-----:R-:W-:-:S05]  /*5600*/  PRMT R9, R157, 0x8880, RZ ;  /* 0x000088809d097816 */ /* 0x001fca00000000ff */
[----:B------:R-:W-:-:S07]  /*5610*/  IMAD R22, R9, R156, RZ ;  /* 0x0000009c09167224 */ /* 0x000fce00078e02ff */
.L_x_214:
[----:B------:R-:W-:Y:S05]  /*5620*/  BSYNC B1 ;  /* 0x0000000000017941 */ /* 0x000fea0003800000 */
.L_x_213:
[----:B0-----:R-:W-:Y:S01]  /*5630*/  @!P5 IMAD R9, R48, R155, R22 ;  /* 0x0000009b3009d224 */ /* 0x001fe200078e0216 */
[----:B------:R-:W-:Y:S04]  /*5640*/  BSSY B1, `(.L_x_215) ;  /* 0x0000006000017945 */ /* 0x000fe80003800000 */
[----:B------:R0:W-:Y:S01]  /*5650*/  @!P5 STG.E.U8 desc[UR36][R6.64+0x30], R9 ;  /* 0x000030090600d986 */ /* 0x0001e2000c101124 */
[----:B------:R-:W-:Y:S05]  /*5660*/  @P1 BRA `(.L_x_216) ;  /* 0x00000000000c1947 */ /* 0x000fea0003800000 */
[----:B--2---:R-:W0:Y:S02]  /*5670*/  LDG.E.U8 R157, desc[UR36][R4.64+0x31] ;  /* 0x00003124049d7981 */ /* 0x004e24000c1e1100 */
[----:B0-----:R-:W-:-:S05]  /*5680*/  PRMT R9, R157, 0x8880, RZ ;  /* 0x000088809d097816 */ /* 0x001fca00000000ff */
[----:B------:R-:W-:-:S07]  /*5690*/  IMAD R22, R9, R156, RZ ;  /* 0x0000009c09167224 */ /* 0x000fce00078e02ff */
.L_x_216:
[----:B------:R-:W-:Y:S05]  /*56a0*/  BSYNC B1 ;  /* 0x0000000000017941 */ /* 0x000fea0003800000 */
.L_x_215:
        /* <DEDUP_REMOVED lines=11> */
.L_x_218:
[----:B------:R-:W-:Y:S05]  /*5760*/  BSYNC B1 ;  /* 0x0000000000017941 */ /* 0x000fea0003800000 */
.L_x_217:
[----:B0-----:R-:W-:Y:S01]  /*5770*/  @!P4 IMAD R9, R50, R155, R22 ;  /* 0x0000009b3209c224 */ /* 0x001fe200078e0216 */
[----:B------:R-:W-:Y:S04]  /*5780*/  BSSY B1, `(.L_x_219) ;  /* 0x0000006000017945 */ /* 0x000fe80003800000 */
[----:B------:R0:W-:Y:S01]  /*5790*/  @!P4 STG.E.U8 desc[UR36][R10.64+0x30], R9 ;  /* 0x000030090a00c986 */ /* 0x0001e2000c101124 */
[----:B------:R-:W-:Y:S05]  /*57a0*/  @P3 BRA `(.L_x_220) ;  /* 0x00000000000c3947 */ /* 0x000fea0003800000 */
[----:B--2---:R-:W0:Y:S02]  /*57b0*/  LDG.E.U8 R157, desc[UR36][R12.64+0x31] ;  /* 0x000031240c9d7981 */ /* 0x004e24000c1e1100 */
[----:B0-----:R-:W-:-:S05]  /*57c0*/  PRMT R9, R157, 0x8880, RZ ;  /* 0x000088809d097816 */ /* 0x001fca00000000ff */
[----:B------:R-:W-:-:S07]  /*57d0*/  IMAD R22, R9, R156, RZ ;  /* 0x0000009c09167224 */ /* 0x000fce00078e02ff */
.L_x_220:
[----:B------:R-:W-:Y:S05]  /*57e0*/  BSYNC B1 ;  /* 0x0000000000017941 */ /* 0x000fea0003800000 */
.L_x_219:
[----:B------:R-:W-:Y:S01]  /*57f0*/  @!P3 IMAD R51, R51, R155, R22 ;  /* 0x0000009b3333b224 */ /* 0x000fe200078e0216 */
[----:B------:R-:W-:Y:S04]  /*5800*/  BSSY B1, `(.L_x_221) ;  /* 0x0000006000017945 */ /* 0x000fe80003800000 */
[----:B------:R0:W-:Y:S01]  /*5810*/  @!P3 STG.E.U8 desc[UR36][R10.64+0x31], R51 ;  /* 0x000031330a00b986 */ /* 0x0001e2000c101124 */
[----:B------:R-:W-:Y:S05]  /*5820*/  @P5 BRA `(.L_x_222) ;  /* 0x00000000000c5947 */ /* 0x000fea0003800000 */
[----:B--2---:R-:W0:Y:S02]  /*5830*/  LDG.E.U8 R157, desc[UR36][R4.64+0x38] ;  /* 0x00003824049d7981 */ /* 0x004e24000c1e1100 */
[----:B0-----:R-:W-:-:S05]  /*5840*/  PRMT R9, R157, 0x8880, RZ ;  /* 0x000088809d097816 */ /* 0x001fca00000000ff */
[----:B------:R-:W-:-:S07]  /*5850*/  IMAD R22, R9, R156, RZ ;  /* 0x0000009c09167224 */ /* 0x000fce00078e02ff */
.L_x_222:
[----:B------:R-:W-:Y:S05]  /*5860*/  BSYNC B1 ;  /* 0x0000000000017941 */ /* 0x000fea0003800000 */
.L_x_221:
[----:B0-----:R-:W-:Y:S01]  /*5870*/  @!P5 IMAD R9, R52, R155, R22 ;  /* 0x0000009b3409d224 */ /* 0x001fe200078e0216 */
[----:B------:R-:W-:Y:S04]  /*5880*/  BSSY B1, `(.L_x_223) ;  /* 0x0000006000017945 */ /* 0x000fe80003800000 */
[----:B------:R0:W-:Y:S01]  /*5890*/  @!P5 STG.E.U8 desc[UR36][R6.64+0x38], R9 ;  /* 0x000038090600d986 */ /* 0x0001e2000c101124 */
[----:B------:R-:W-:Y:S05]  /*58a0*/  @P1 BRA `(.L_x_224) ;  /* 0x00000000000c1947 */ /* 0x000fea0003800000 */
[----:B--2---:R-:W0:Y:S02]  /*58b0*/  LDG.E.U8 R157, desc[UR36][R4.64+0x39] ;  /* 0x00003924049d7981 */ /* 0x004e24000c1e1100 */
[----:B0-----:R-:W-:-:S05]  /*58c0*/  PRMT R9, R157, 0x8880, RZ ;  /* 0x000088809d097816 */ /* 0x001fca00000000ff */
[----:B------:R-:W-:-:S07]  /*58d0*/  IMAD R22, R9, R156, RZ ;  /* 0x0000009c09167224 */ /* 0x000fce00078e02ff */
.L_x_224:
[----:B------:R-:W-:Y:S05]  /*58e0*/  BSYNC B1 ;  /* 0x0000000000017941 */ /* 0x000fea0003800000 */
.L_x_223:
        /* <DEDUP_REMOVED lines=11> */
.L_x_226:
[----:B------:R-:W-:Y:S05]  /*59a0*/  BSYNC B1 ;  /* 0x0000000000017941 */ /* 0x000fea0003800000 */
.L_x_225:
[----:B0-----:R-:W-:Y:S01]  /*59b0*/  @!P4 IMAD R9, R54, R155, R22 ;  /* 0x0000009b3609c224 */ /* 0x001fe200078e0216 */
[----:B------:R-:W-:Y:S04]  /*59c0*/  BSSY B1, `(.L_x_227) ;  /* 0x0000006000017945 */ /* 0x000fe80003800000 */
[----:B------:R0:W-:Y:S01]  /*59d0*/  @!P4 STG.E.U8 desc[UR36][R10.64+0x38], R9 ;  /* 0x000038090a00c986 */ /* 0x0001e2000c101124 */
[----:B------:R-:W-:Y:S05]  /*59e0*/  @P3 BRA `(.L_x_228) ;  /* 0x00000000000c3947 */ /* 0x000fea0003800000 */
[----:B--2---:R-:W0:Y:S02]  /*59f0*/  LDG.E.U8 R157, desc[UR36][R12.64+0x39] ;  /* 0x000039240c9d7981 */ /* 0x004e24000c1e1100 */
[----:B0-----:R-:W-:-:S05]  /*5a00*/  PRMT R9, R157, 0x8880, RZ ;  /* 0x000088809d097816 */ /* 0x001fca00000000ff */
[----:B------:R-:W-:-:S07]  /*5a10*/  IMAD R22, R9, R156, RZ ;  /* 0x0000009c09167224 */ /* 0x000fce00078e02ff */
.L_x_228:
[----:B------:R-:W-:Y:S05]  /*5a20*/  BSYNC B1 ;  /* 0x0000000000017941 */ /* 0x000fea0003800000 */
.L_x_227:
[----:B------:R-:W-:Y:S01]  /*5a30*/  @!P3 IMAD R55, R55, R155, R22 ;  /* 0x0000009b3737b224 */ /* 0x000fe200078e0216 */
[----:B------:R-:W-:Y:S04]  /*5a40*/  BSSY B1, `(.L_x_229) ;  /* 0x0000006000017945 */ /* 0x000fe80003800000 */
[----:B------:R0:W-:Y:S01]  /*5a50*/  @!P3 STG.E.U8 desc[UR36][R10.64+0x39], R55 ;  /* 0x000039370a00b986 */ /* 0x0001e2000c101124 */
[----:B------:R-:W-:Y:S05]  /*5a60*/  @P5 BRA `(.L_x_230) ;  /* 0x00000000000c5947 */ /* 0x000fea0003800000 */
[----:B--2---:R-:W0:Y:S02]  /*5a70*/  LDG.E.U8 R157, desc[UR36][R4.64+0x40] ;  /* 0x00004024049d7981 */ /* 0x004e24000c1e1100 */
[----:B0-----:R-:W-:-:S05]  /*5a80*/  PRMT R9, R157, 0x8880, RZ ;  /* 0x000088809d097816 */ /* 0x001fca00000000ff */
[----:B------:R-:W-:-:S07]  /*5a90*/  IMAD R22, R9, R156, RZ ;  /* 0x0000009c09167224 */ /* 0x000fce00078e02ff */
.L_x_230:
[----:B------:R-:W-:Y:S05]  /*5aa0*/  BSYNC B1 ;  /* 0x0000000000017941 */ /* 0x000fea0003800000 */
.L_x_229:
[----:B0-----:R-:W-:Y:S01]  /*5ab0*/  @!P5 IMAD R9, R56, R155, R22 ;  /* 0x0000009b3809d224 */ /* 0x001fe200078e0216 */
[----:B------:R-:W-:Y:S04]  /*5ac0*/  BSSY B1, `(.L_x_231) ;  /* 0x0000006000017945 */ /* 0x000fe80003800000 */
[----:B------:R0:W-:Y:S01]  /*5ad0*/  @!P5 STG.E.U8 desc[UR36][R6.64+0x40], R9 ;  /* 0x000040090600d986 */ /* 0x0001e2000c101124 */
[----:B------:R-:W-:Y:S05]  /*5ae0*/  @P1 BRA `(.L_x_232) ;  /* 0x00000000000c1947 */ /* 0x000fea0003800000 */
[----:B--2---:R-:W0:Y:S02]  /*5af0*/  LDG.E.U8 R157, desc[UR36][R4.64+0x41] ;  /* 0x00004124049d7981 */ /* 0x004e24000c1e1100 */
[----:B0-----:R-:W-:-:S05]  /*5b00*/  PRMT R9, R157, 0x8880, RZ ;  /* 0x000088809d097816 */ /* 0x001fca00000000ff */
[----:B------:R-:W-:-:S07]  /*5b10*/  IMAD R22, R9, R156, RZ ;  /* 0x0000009c09167224 */ /* 0x000fce00078e02ff */
.L_x_232:
[----:B------:R-:W-:Y:S05]  /*5b20*/  BSYNC B1 ;  /* 0x0000000000017941 */ /* 0x000fea0003800000 */
.L_x_231:
        /* <DEDUP_REMOVED lines=11> */
.L_x_234:
[----:B------:R-:W-:Y:S05]  /*5be0*/  BSYNC B1 ;  /* 0x0000000000017941 */ /* 0x000fea0003800000 */
.L_x_233:
[----:B0-----:R-:W-:Y:S01]  /*5bf0*/  @!P4 IMAD R9, R58, R155, R22 ;  /* 0x0000009b3a09c224 */ /* 0x001fe200078e0216 */
[----:B------:R-:W-:Y:S04]  /*5c00*/  BSSY B1, `(.L_x_235) ;  /* 0x0000006000017945 */ /* 0x000fe80003800000 */
[----:B------:R0:W-:Y:S01]  /*5c10*/  @!P4 STG.E.U8 desc[UR36][R10.64+0x40], R9 ;  /* 0x000040090a00c986 */ /* 0x0001e2000c101124 */
[----:B------:R-:W-:Y:S05]  /*5c20*/  @P3 BRA `(.L_x_236) ;  /* 0x00000000000c3947 */ /* 0x000fea0003800000 */
[----:B--2---:R-:W0:Y:S02]  /*5c30*/  LDG.E.U8 R157, desc[UR36][R12.64+0x41] ;  /* 0x000041240c9d7981 */ /* 0x004e24000c1e1100 */
[----:B0-----:R-:W-:-:S05]  /*5c40*/  PRMT R9, R157, 0x8880, RZ ;  /* 0x000088809d097816 */ /* 0x001fca00000000ff */
[----:B------:R-:W-:-:S07]  /*5c50*/  IMAD R22, R9, R156, RZ ;  /* 0x0000009c09167224 */ /* 0x000fce00078e02ff */
.L_x_236:
[----:B------:R-:W-:Y:S05]  /*5c60*/  BSYNC B1 ;  /* 0x0000000000017941 */ /* 0x000fea0003800000 */
.L_x_235:
[----:B------:R-:W-:Y:S01]  /*5c70*/  @!P3 IMAD R59, R59, R155, R22 ;  /* 0x0000009b3b3bb224 */ /* 0x000fe200078e0216 */
[----:B------:R-:W-:Y:S04]  /*5c80*/  BSSY B1, `(.L_x_237) ;  /* 0x0000006000017945 */ /* 0x000fe80003800000 */
[----:B------:R0:W-:Y:S01]  /*5c90*/  @!P3 STG.E.U8 desc[UR36][R10.64+0x41], R59 ;  /* 0x0000413b0a00b986 */ /* 0x0001e2000c101124 */
[----:B------:R-:W-:Y:S05]  /*5ca0*/  @P5 BRA `(.L_x_238) ;  /* 0x00000000000c5947 */ /* 0x000fea0003800000 */
[----:B--2---:R-:W0:Y:S02]  /*5cb0*/  LDG.E.U8 R157, desc[UR36][R4.64+0x48] ;  /* 0x00004824049d7981 */ /* 0x004e24000c1e1100 */
[----:B0-----:R-:W-:-:S05]  /*5cc0*/  PRMT R9, R157, 0x8880, RZ ;  /* 0x000088809d097816 */ /* 0x001fca00000000ff */
[----:B------:R-:W-:-:S07]  /*5cd0*/  IMAD R22, R9, R156, RZ ;  /* 0x0000009c09167224 */ /* 0x000fce00078e02ff */
.L_x_238:
[----:B------:R-:W-:Y:S05]  /*5ce0*/  BSYNC B1 ;  /* 0x0000000000017941 */ /* 0x000fea0003800000 */
.L_x_237:
[----:B0-----:R-:W-:Y:S01]  /*5cf0*/  @!P5 IMAD R9, R60, R155, R22 ;  /* 0x0000009b3c09d224 */ /* 0x001fe200078e0216 */
[----:B------:R-:W-:Y:S04]  /*5d00*/  BSSY B1, `(.L_x_239) ;  /* 0x0000006000017945 */ /* 0x000fe80003800000 */
[----:B------:R0:W-:Y:S01]  /*5d10*/  @!P5 STG.E.U8 desc[UR36][R6.64+0x48], R9 ;  /* 0x000048090600d986 */ /* 0x0001e2000c101124 */
[----:B------:R-:W-:Y:S05]  /*5d20*/  @P1 BRA `(.L_x_240) ;  /* 0x00000000000c1947 */ /* 0x000fea0003800000 */
[----:B--2---:R-:W0:Y:S02]  /*5d30*/  LDG.E.U8 R157, desc[UR36][R4.64+0x49] ;  /* 0x00004924049d7981 */ /* 0x004e24000c1e1100 */
[----:B0-----:R-:W-:-:S05]  /*5d40*/  PRMT R9, R157, 0x8880, RZ ;  /* 0x000088809d097816 */ /* 0x001fca00000000ff */
[----:B------:R-:W-:-:S07]  /*5d50*/  IMAD R22, R9, R156, RZ ;  /* 0x0000009c09167224 */ /* 0x000fce00078e02ff */
.L_x_240:
[----:B------:R-:W-:Y:S05]  /*5d60*/  BSYNC B1 ;  /* 0x0000000000017941 */ /* 0x000fea0003800000 */
.L_x_239:
        /* <DEDUP_REMOVED lines=11> */
.L_x_242:
[----:B------:R-:W-:Y:S05]  /*5e20*/  BSYNC B1 ;  /* 0x0000000000017941 */ /* 0x000fea0003800000 */
.L_x_241:
[----:B0-----:R-:W-:Y:S01]  /*5e30*/  @!P4 IMAD R9, R62, R155, R22 ;  /* 0x0000009b3e09c224 */ /* 0x001fe200078e0216 */
[----:B------:R-:W-:Y:S04]  /*5e40*/  BSSY B1, `(.L_x_243) ;  /* 0x0000006000017945 */ /* 0x000fe80003800000 */
[----:B------:R0:W-:Y:S01]  /*5e50*/  @!P4 STG.E.U8 desc[UR36][R10.64+0x48], R9 ;  /* 0x000048090a00c986 */ /* 0x0001e2000c101124 */
[----:B------:R-:W-:Y:S05]  /*5e60*/  @P3 BRA `(.L_x_244) ;  /* 0x00000000000c3947 */ /* 0x000fea0003800000 */
[----:B--2---:R-:W0:Y:S02]  /*5e70*/  LDG.E.U8 R157, desc[UR36][R12.64+0x49] ;  /* 0x000049240c9d7981 */ /* 0x004e24000c1e1100 */
[----:B0-----:R-:W-:-:S05]  /*5e80*/  PRMT R9, R157, 0x8880, RZ ;  /* 0x000088809d097816 */ /* 0x001fca00000000ff */
[----:B------:R-:W-:-:S07]  /*5e90*/  IMAD R22, R9, R156, RZ ;  /* 0x0000009c09167224 */ /* 0x000fce00078e02ff */
.L_x_244:
[----:B------:R-:W-:Y:S05]  /*5ea0*/  BSYNC B1 ;  /* 0x0000000000017941 */ /* 0x000fea0003800000 */
.L_x_243:
[----:B------:R-:W-:Y:S01]  /*5eb0*/  @!P3 IMAD R63, R63, R155, R22 ;  /* 0x0000009b3f3fb224 */ /* 0x000fe200078e0216 */
[----:B------:R-:W-:Y:S04]  /*5ec0*/  BSSY B1, `(.L_x_245) ;  /* 0x0000006000017945 */ /* 0x000fe80003800000 */
[----:B------:R0:W-:Y:S01]  /*5ed0*/  @!P3 STG.E.U8 desc[UR36][R10.64+0x49], R63 ;  /* 0x0000493f0a00b986 */ /* 0x0001e2000c101124 */
[----:B------:R-:W-:Y:S05]  /*5ee0*/  @P5 BRA `(.L_x_246) ;  /* 0x00000000000c5947 */ /* 0x000fea0003800000 */
[----:B--2---:R-:W0:Y:S02]  /*5ef0*/  LDG.E.U8 R157, desc[UR36][R4.64+0x50] ;  /* 0x00005024049d7981 */ /* 0x004e24000c1e1100 */
[----:B0-----:R-:W-:-:S05]  /*5f00*/  PRMT R9, R157, 0x8880, RZ ;  /* 0x000088809d097816 */ /* 0x001fca00000000ff */
[----:B------:R-:W-:-:S07]  /*5f10*/  IMAD R22, R9, R156, RZ ;  /* 0x0000009c09167224 */ /* 0x000fce00078e02ff */
.L_x_246:
[----:B------:R-:W-:Y:S05]  /*5f20*/  BSYNC B1 ;  /* 0x0000000000017941 */ /* 0x000fea0003800000 */
.L_x_245:
[----:B0-----:R-:W-:Y:S01]  /*5f30*/  @!P5 IMAD R9, R64, R155, R22 ;  /* 0x0000009b4009d224 */ /* 0x001fe200078e0216 */
[----:B------:R-:W-:Y:S04]  /*5f40*/  BSSY B1, `(.L_x_247) ;  /* 0x0000006000017945 */ /* 0x000fe80003800000 */
[----:B------:R0:W-:Y:S01]  /*5f50*/  @!P5 STG.E.U8 desc[UR36][R6.64+0x50], R9 ;  /* 0x000050090600d986 */ /* 0x0001e2000c101124 */
[----:B------:R-:W-:Y:S05]  /*5f60*/  @P1 BRA `(.L_x_248) ;  /* 0x00000000000c1947 */ /* 0x000fea0003800000 */
[----:B--2---:R-:W0:Y:S02]  /*5f70*/  LDG.E.U8 R157, desc[UR36][R4.64+0x51] ;  /* 0x00005124049d7981 */ /* 0x004e24000c1e1100 */
[----:B0-----:R-:W-:-:S05]  /*5f80*/  PRMT R9, R157, 0x8880, RZ ;  /* 0x000088809d097816 */ /* 0x001fca00000000ff */
[----:B------:R-:W-:-:S07]  /*5f90*/  IMAD R22, R9, R156, RZ ;  /* 0x0000009c09167224 */ /* 0x000fce00078e02ff */
.L_x_248:
[----:B------:R-:W-:Y:S05]  /*5fa0*/  BSYNC B1 ;  /* 0x0000000000017941 */ /* 0x000fea0003800000 */
.L_x_247:
        /* <DEDUP_REMOVED lines=11> */
.L_x_250:
[----:B------:R-:W-:Y:S05]  /*6060*/  BSYNC B1 ;  /* 0x0000000000017941 */ /* 0x000fea0003800000 */
.L_x_249:
[----:B0-----:R-:W-:Y:S01]  /*6070*/  @!P4 IMAD R9, R66, R155, R22 ;  /* 0x0000009b4209c224 */ /* 0x001fe200078e0216 */
[----:B------:R-:W-:Y:S04]  /*6080*/  BSSY B1, `(.L_x_251) ;  /* 0x0000006000017945 */ /* 0x000fe80003800000 */
[----:B------:R0:W-:Y:S01]  /*6090*/  @!P4 STG.E.U8 desc[UR36][R10.64+0x50], R9 ;  /* 0x000050090a00c986 */ /* 0x0001e2000c101124 */
[----:B------:R-:W-:Y:S05]  /*60a0*/  @P3 BRA `(.L_x_252) ;  /* 0x00000000000c3947 */ /* 0x000fea0003800000 */
[----:B--2---:R-:W0:Y:S02]  /*60b0*/  LDG.E.U8 R157, desc[UR36][R12.64+0x51] ;  /* 0x000051240c9d7981 */ /* 0x004e24000c1e1100 */
[----:B0-----:R-:W-:-:S05]  /*60c0*/  PRMT R9, R157, 0x8880, RZ ;  /* 0x000088809d097816 */ /* 0x001fca00000000ff */
[----:B------:R-:W-:-:S07]  /*60d0*/  IMAD R22, R9, R156, RZ ;  /* 0x0000009c09167224 */ /* 0x000fce00078e02ff */
.L_x_252:
[----:B------:R-:W-:Y:S05]  /*60e0*/  BSYNC B1 ;  /* 0x0000000000017941 */ /* 0x000fea0003800000 */
.L_x_251:
[----:B------:R-:W-:Y:S01]  /*60f0*/  @!P3 IMAD R67, R67, R155, R22 ;  /* 0x0000009b4343b224 */ /* 0x000fe200078e0216 */
[----:B------:R-:W-:Y:S04]  /*6100*/  BSSY B1, `(.L_x_253) ;  /* 0x0000006000017945 */ /* 0x000fe80003800000 */
[----:B------:R0:W-:Y:S01]  /*6110*/  @!P3 STG.E.U8 desc[UR36][R10.64+0x51], R67 ;  /* 0x000051430a00b986 */ /* 0x0001e2000c101124 */
[----:B------:R-:W-:Y:S05]  /*6120*/  @P5 BRA `(.L_x_254) ;  /* 0x00000000000c5947 */ /* 0x000fea0003800000 */
[----:B--2---:R-:W0:Y:S02]  /*6130*/  LDG.E.U8 R157, desc[UR36][R4.64+0x58] ;  /* 0x00005824049d7981 */ /* 0x004e24000c1e1100 */
[----:B0-----:R-:W-:-:S05]  /*6140*/  PRMT R9, R157, 0x8880, RZ ;  /* 0x000088809d097816 */ /* 0x001fca00000000ff */
[----:B------:R-:W-:-:S07]  /*6150*/  IMAD R22, R9, R156, RZ ;  /* 0x0000009c09167224 */ /* 0x000fce00078e02ff */
.L_x_254:
[----:B------:R-:W-:Y:S05]  /*6160*/  BSYNC B1 ;  /* 0x0000000000017941 */ /* 0x000fea0003800000 */
.L_x_253:
[----:B0-----:R-:W-:Y:S01]  /*6170*/  @!P5 IMAD R9, R68, R155, R22 ;  /* 0x0000009b4409d224 */ /* 0x001fe200078e0216 */
[----:B------:R-:W-:Y:S04]  /*6180*/  BSSY B1, `(.L_x_255) ;  /* 0x0000006000017945 */ /* 0x000fe80003800000 */
[----:B------:R0:W-:Y:S01]  /*6190*/  @!P5 STG.E.U8 desc[UR36][R6.64+0x58], R9 ;  /* 0x000058090600d986 */ /* 0x0001e2000c101124 */
[----:B------:R-:W-:Y:S05]  /*61a0*/  @P1 BRA `(.L_x_256) ;  /* 0x00000000000c1947 */ /* 0x000fea0003800000 */
[----:B--2---:R-:W0:Y:S02]  /*61b0*/  LDG.E.U8 R157, desc[UR36][R4.64+0x59] ;  /* 0x00005924049d7981 */ /* 0x004e24000c1e1100 */
[----:B0-----:R-:W-:-:S05]  /*61c0*/  PRMT R9, R157, 0x8880, RZ ;  /* 0x000088809d097816 */ /* 0x001fca00000000ff */
[----:B------:R-:W-:-:S07]  /*61d0*/  IMAD R22, R9, R156, RZ ;  /* 0x0000009c09167224 */ /* 0x000fce00078e02ff */
.L_x_256:
[----:B------:R-:W-:Y:S05]  /*61e0*/  BSYNC B1 ;  /* 0x0000000000017941 */ /* 0x000fea0003800000 */
.L_x_255:
        /* <DEDUP_REMOVED lines=11> */
.L_x_258:
[----:B------:R-:W-:Y:S05]  /*62a0*/  BSYNC B1 ;  /* 0x0000000000017941 */ /* 0x000fea0003800000 */
.L_x_257:
[----:B0-----:R-:W-:Y:S01]  /*62b0*/  @!P4 IMAD R9, R70, R155, R22 ;  /* 0x0000009b4609c224 */ /* 0x001fe200078e0216 */
[----:B------:R-:W-:Y:S04]  /*62c0*/  BSSY B1, `(.L_x_259) ;  /* 0x0000006000017945 */ /* 0x000fe80003800000 */
[----:B------:R0:W-:Y:S01]  /*62d0*/  @!P4 STG.E.U8 desc[UR36][R10.64+0x58], R9 ;  /* 0x000058090a00c986 */ /* 0x0001e2000c101124 */
[----:B------:R-:W-:Y:S05]  /*62e0*/  @P3 BRA `(.L_x_260) ;  /* 0x00000000000c3947 */ /* 0x000fea0003800000 */
[----:B--2---:R-:W0:Y:S02]  /*62f0*/  LDG.E.U8 R157, desc[UR36][R12.64+0x59] ;  /* 0x000059240c9d7981 */ /* 0x004e24000c1e1100 */
[----:B0-----:R-:W-:-:S05]  /*6300*/  PRMT R9, R157, 0x8880, RZ ;  /* 0x000088809d097816 */ /* 0x001fca00000000ff */
[----:B------:R-:W-:-:S07]  /*6310*/  IMAD R22, R9, R156, RZ ;  /* 0x0000009c09167224 */ /* 0x000fce00078e02ff */
.L_x_260:
[----:B------:R-:W-:Y:S05]  /*6320*/  BSYNC B1 ;  /* 0x0000000000017941 */ /* 0x000fea0003800000 */
.L_x_259:
[----:B------:R-:W-:Y:S01]  /*6330*/  @!P3 IMAD R71, R71, R155, R22 ;  /* 0x0000009b4747b224 */ /* 0x000fe200078e0216 */
[----:B------:R-:W-:Y:S04]  /*6340*/  BSSY B1, `(.L_x_261) ;  /* 0x0000006000017945 */ /* 0x000fe80003800000 */
[----:B------:R0:W-:Y:S01]  /*6350*/  @!P3 STG.E.U8 desc[UR36][R10.64+0x59], R71 ;  /* 0x000059470a00b986 */ /* 0x0001e2000c101124 */
[----:B------:R-:W-:Y:S05]  /*6360*/  @P5 BRA `(.L_x_262) ;  /* 0x00000000000c5947 */ /* 0x000fea0003800000 */
[----:B--2---:R-:W0:Y:S02]  /*6370*/  LDG.E.U8 R157, desc[UR36][R4.64+0x60] ;  /* 0x00006024049d7981 */ /* 0x004e24000c1e1100 */
[----:B0-----:R-:W-:-:S05]  /*6380*/  PRMT R9, R157, 0x8880, RZ ;  /* 0x000088809d097816 */ /* 0x001fca00000000ff */
[----:B------:R-:W-:-:S07]  /*6390*/  IMAD R22, R9, R156, RZ ;  /* 0x0000009c09167224 */ /* 0x000fce00078e02ff */
.L_x_262:
[----:B------:R-:W-:Y:S05]  /*63a0*/  BSYNC B1 ;  /* 0x0000000000017941 */ /* 0x000fea0003800000 */
.L_x_261:
[----:B0-----:R-:W-:Y:S01]  /*63b0*/  @!P5 IMAD R9, R72, R155, R22 ;  /* 0x0000009b4809d224 */ /* 0x001fe200078e0216 */
[----:B------:R-:W-:Y:S04]  /*63c0*/  BSSY B1, `(.L_x_263) ;  /* 0x0000006000017945 */ /* 0x000fe80003800000 */
[----:B------:R0:W-:Y:S01]  /*63d0*/  @!P5 STG.E.U8 desc[UR36][R6.64+0x60], R9 ;  /* 0x000060090600d986 */ /* 0x0001e2000c101124 */
[----:B------:R-:W-:Y:S05]  /*63e0*/  @P1 BRA `(.L_x_264) ;  /* 0x00000000000c1947 */ /* 0x000fea0003800000 */
[----:B--2---:R-:W0:Y:S02]  /*63f0*/  LDG.E.U8 R157, desc[UR36][R4.64+0x61] ;  /* 0x00006124049d7981 */ /* 0x004e24000c1e1100 */
[----:B0-----:R-:W-:-:S05]  /*6400*/  PRMT R9, R157, 0x8880, RZ ;  /* 0x000088809d097816 */ /* 0x001fca00000000ff */
[----:B------:R-:W-:-:S07]  /*6410*/  IMAD R22, R9, R156, RZ ;  /* 0x0000009c09167224 */ /* 0x000fce00078e02ff */
.L_x_264:
[----:B------:R-:W-:Y:S05]  /*6420*/  BSYNC B1 ;  /* 0x0000000000017941 */ /* 0x000fea0003800000 */
.L_x_263:
        /* <DEDUP_REMOVED lines=11> */
.L_x_266:
[----:B------:R-:W-:Y:S05]  /*64e0*/  BSYNC B1 ;  /* 0x0000000000017941 */ /* 0x000fea0003800000 */
.L_x_265:
[----:B0-----:R-:W-:Y:S01]  /*64f0*/  @!P4 IMAD R9, R74, R155, R22 ;  /* 0x0000009b4a09c224 */ /* 0x001fe200078e0216 */
[----:B------:R-:W-:Y:S04]  /*6500*/  BSSY B1, `(.L_x_267) ;  /* 0x0000006000017945 */ /* 0x000fe80003800000 */
[----:B------:R0:W-:Y:S01]  /*6510*/  @!P4 STG.E.U8 desc[UR36][R10.64+0x60], R9 ;  /* 0x000060090a00c986 */ /* 0x0001e2000c101124 */
[----:B------:R-:W-:Y:S05]  /*6520*/  @P3 BRA `(.L_x_268) ;  /* 0x00000000000c3947 */ /* 0x000fea0003800000 */
[----:B--2---:R-:W0:Y:S02]  /*6530*/  LDG.E.U8 R157, desc[UR36][R12.64+0x61] ;  /* 0x000061240c9d7981 */ /* 0x004e24000c1e1100 */
[----:B0-----:R-:W-:-:S05]  /*6540*/  PRMT R9, R157, 0x8880, RZ ;  /* 0x000088809d097816 */ /* 0x001fca00000000ff */
[----:B------:R-:W-:-:S07]  /*6550*/  IMAD R22, R9, R156, RZ ;  /* 0x0000009c09167224 */ /* 0x000fce00078e02ff */
.L_x_268:
[----:B------:R-:W-:Y:S05]  /*6560*/  BSYNC B1 ;  /* 0x0000000000017941 */ /* 0x000fea0003800000 */
.L_x_267:
[----:B------:R-:W-:Y:S01]  /*6570*/  @!P3 IMAD R75, R75, R155, R22 ;  /* 0x0000009b4b4bb224 */ /* 0x000fe200078e0216 */
[----:B------:R-:W-:Y:S04]  /*6580*/  BSSY B1, `(.L_x_269) ;  /* 0x0000006000017945 */ /* 0x000fe80003800000 */
[----:B------:R0:W-:Y:S01]  /*6590*/  @!P3 STG.E.U8 desc[UR36][R10.64+0x61], R75 ;  /* 0x0000614b0a00b986 */ /* 0x0001e2000c101124 */
[----:B------:R-:W-:Y:S05]  /*65a0*/  @P5 BRA `(.L_x_270) ;  /* 0x00000000000c5947 */ /* 0x000fea0003800000 */
[----:B--2---:R-:W0:Y:S02]  /*65b0*/  LDG.E.U8 R157, desc[UR36][R4.64+0x68] ;  /* 0x00006824049d7981 */ /* 0x004e24000c1e1100 */
[----:B0-----:R-:W-:-:S05]  /*65c0*/  PRMT R9, R157, 0x8880, RZ ;  /* 0x000088809d097816 */ /* 0x001fca00000000ff */
[----:B------:R-:W-:-:S07]  /*65d0*/  IMAD R22, R9, R156, RZ ;  /* 0x0000009c09167224 */ /* 0x000fce00078e02ff */
.L_x_270:
[----:B------:R-:W-:Y:S05]  /*65e0*/  BSYNC B1 ;  /* 0x0000000000017941 */ /* 0x000fea0003800000 */
.L_x_269:
[----:B0-----:R-:W-:Y:S01]  /*65f0*/  @!P5 IMAD R9, R76, R155, R22 ;  /* 0x0000009b4c09d224 */ /* 0x001fe200078e0216 */
[----:B------:R-:W-:Y:S04]  /*6600*/  BSSY B1, `(.L_x_271) ;  /* 0x0000006000017945 */ /* 0x000fe80003800000 */
[----:B------:R0:W-:Y:S01]  /*6610*/  @!P5 STG.E.U8 desc[UR36][R6.64+0x68], R9 ;  /* 0x000068090600d986 */ /* 0x0001e2000c101124 */
[----:B------:R-:W-:Y:S05]  /*6620*/  @P1 BRA `(.L_x_272) ;  /* 0x00000000000c1947 */ /* 0x000fea0003800000 */
[----:B--2---:R-:W0:Y:S02]  /*6630*/  LDG.E.U8 R157, desc[UR36][R4.64+0x69] ;  /* 0x00006924049d7981 */ /* 0x004e24000c1e1100 */
[----:B0-----:R-:W-:-:S05]  /*6640*/  PRMT R9, R157, 0x8880, RZ ;  /* 0x000088809d097816 */ /* 0x001fca00000000ff */
[----:B------:R-:W-:-:S07]  /*6650*/  IMAD R22, R9, R156, RZ ;  /* 0x0000009c09167224 */ /* 0x000fce00078e02ff */
.L_x_272:
[----:B------:R-:W-:Y:S05]  /*6660*/  BSYNC B1 ;  /* 0x0000000000017941 */ /* 0x000fea0003800000 */
.L_x_271:
        /* <DEDUP_REMOVED lines=11> */
.L_x_274:
[----:B------:R-:W-:Y:S05]  /*6720*/  BSYNC B1 ;  /* 0x0000000000017941 */ /* 0x000fea0003800000 */
.L_x_273:
[----:B0-----:R-:W-:Y:S01]  /*6730*/  @!P4 IMAD R9, R78, R155, R22 ;  /* 0x0000009b4e09c224 */ /* 0x001fe200078e0216 */
[----:B------:R-:W-:Y:S04]  /*6740*/  BSSY B1, `(.L_x_275) ;  /* 0x0000006000017945 */ /* 0x000fe80003800000 */
[----:B------:R0:W-:Y:S01]  /*6750*/  @!P4 STG.E.U8 desc[UR36][R10.64+0x68], R9 ;  /* 0x000068090a00c986 */ /* 0x0001e2000c101124 */
[----:B------:R-:W-:Y:S05]  /*6760*/  @P3 BRA `(.L_x_276) ;  /* 0x00000000000c3947 */ /* 0x000fea0003800000 */
[----:B--2---:R-:W0:Y:S02]  /*6770*/  LDG.E.U8 R157, desc[UR36][R12.64+0x69] ;  /* 0x000069240c9d7981 */ /* 0x004e24000c1e1100 */
[----:B0-----:R-:W-:-:S05]  /*6780*/  PRMT R9, R157, 0x8880, RZ ;  /* 0x000088809d097816 */ /* 0x001fca00000000ff */
[----:B------:R-:W-:-:S07]  /*6790*/  IMAD R22, R9, R156, RZ ;  /* 0x0000009c09167224 */ /* 0x000fce00078e02ff */
.L_x_276:
[----:B------:R-:W-:Y:S05]  /*67a0*/  BSYNC B1 ;  /* 0x0000000000017941 */ /* 0x000fea0003800000 */
.L_x_275:
[----:B------:R-:W-:Y:S01]  /*67b0*/  @!P3 IMAD R79, R79, R155, R22 ;  /* 0x0000009b4f4fb224 */ /* 0x000fe200078e0216 */
[----:B------:R-:W-:Y:S04]  /*67c0*/  BSSY B1, `(.L_x_277) ;  /* 0x0000006000017945 */ /* 0x000fe80003800000 */
[----:B------:R0:W-:Y:S01]  /*67d0*/  @!P3 STG.E.U8 desc[UR36][R10.64+0x69], R79 ;  /* 0x0000694f0a00b986 */ /* 0x0001e2000c101124 */
[----:B------:R-:W-:Y:S05]  /*67e0*/  @P5 BRA `(.L_x_278) ;  /* 0x00000000000c5947 */ /* 0x000fea0003800000 */
[----:B--2---:R-:W0:Y:S02]  /*67f0*/  LDG.E.U8 R157, desc[UR36][R4.64+0x70] ;  /* 0x00007024049d7981 */ /* 0x004e24000c1e1100 */
[----:B0-----:R-:W-:-:S05]  /*6800*/  PRMT R9, R157, 0x8880, RZ ;  /* 0x000088809d097816 */ /* 0x001fca00000000ff */
[----:B------:R-:W-:-:S07]  /*6810*/  IMAD R22, R9, R156, RZ ;  /* 0x0000009c09167224 */ /* 0x000fce00078e02ff */
.L_x_278:
[----:B------:R-:W-:Y:S05]  /*6820*/  BSYNC B1 ;  /* 0x0000000000017941 */ /* 0x000fea0003800000 */
.L_x_277:
[----:B0-----:R-:W-:Y:S01]  /*6830*/  @!P5 IMAD R9, R80, R155, R22 ;  /* 0x0000009b5009d224 */ /* 0x001fe200078e0216 */
[----:B------:R-:W-:Y:S04]  /*6840*/  BSSY B1, `(.L_x_279) ;  /* 0x0000006000017945 */ /* 0x000fe80003800000 */
[----:B------:R0:W-:Y:S01]  /*6850*/  @!P5 STG.E.U8 desc[UR36][R6.64+0x70], R9 ;  /* 0x000070090600d986 */ /* 0x0001e2000c101124 */
[----:B------:R-:W-:Y:S05]  /*6860*/  @P1 BRA `(.L_x_280) ;  /* 0x00000000000c1947 */ /* 0x000fea0003800000 */
[----:B--2---:R-:W0:Y:S02]  /*6870*/  LDG.E.U8 R157, desc[UR36][R4.64+0x71] ;  /* 0x00007124049d7981 */ /* 0x004e24000c1e1100 */
[----:B0-----:R-:W-:-:S05]  /*6880*/  PRMT R9, R157, 0x8880, RZ ;  /* 0x000088809d097816 */ /* 0x001fca00000000ff */
[----:B------:R-:W-:-:S07]  /*6890*/  IMAD R22, R9, R156, RZ ;  /* 0x0000009c09167224 */ /* 0x000fce00078e02ff */
.L_x_280:
[----:B------:R-:W-:Y:S05]  /*68a0*/  BSYNC B1 ;  /* 0x0000000000017941 */ /* 0x000fea0003800000 */
.L_x_279:
[----:B------:R-:W-:Y:S01]  /*68b0*/  ISETP.LT.OR P4, PT, R3, 0x71, !P0 ;  /* 0x000000710300780c */ /* 0x000fe20004781670 */
[----:B------:R-:W-:Y:S01]  /*68c0*/  @!P1 IMAD R81, R81, R155, R22 ;  /* 0x0000009b51519224 */ /* 0x000fe200078e0216 */
[----:B------:R-:W-:Y:S01]  /*68d0*/  BSSY B1, `(.L_x_281) ;  /* 0x000000a000017945 */ /* 0x000fe20003800000 */
[C---:B------:R-:W-:Y:S02]  /*68e0*/  ISETP.LT.OR P3, PT, R3.reuse, 0x72, !P0 ;  /* 0x000000720300780c */ /* 0x040fe40004761670 */
        /* <DEDUP_REMOVED lines=8> */
.L_x_282:
[----:B------:R-:W-:Y:S05]  /*6970*/  BSYNC B1 ;  /* 0x0000000000017941 */ /* 0x000fea0003800000 */
.L_x_281:
[----:B0-----:R-:W-:Y:S01]  /*6980*/  @!P4 IMAD R9, R82, R155, R22 ;  /* 0x0000009b5209c224 */ /* 0x001fe200078e0216 */
[----:B------:R-:W-:Y:S04]  /*6990*/  BSSY B1, `(.L_x_283) ;  /* 0x0000006000017945 */ /* 0x000fe80003800000 */
[----:B------:R0:W-:Y:S01]  /*69a0*/  @!P4 STG.E.U8 desc[UR36][R10.64+0x70], R9 ;  /* 0x000070090a00c986 */ /* 0x0001e2000c101124 */
[----:B------:R-:W-:Y:S05]  /*69b0*/  @P3 BRA `(.L_x_284) ;  /* 0x00000000000c3947 */ /* 0x000fea0003800000 */
[----:B--2---:R-:W0:Y:S02]  /*69c0*/  LDG.E.U8 R157, desc[UR36][R12.64+0x71] ;  /* 0x000071240c9d7981 */ /* 0x004e24000c1e1100 */
[----:B0-----:R-:W-:-:S05]  /*69d0*/  PRMT R9, R157, 0x8880, RZ ;  /* 0x000088809d097816 */ /* 0x001fca00000000ff */
[----:B------:R-:W-:-:S07]  /*69e0*/  IMAD R22, R9, R156, RZ ;  /* 0x0000009c09167224 */ /* 0x000fce00078e02ff */
.L_x_284:
[----:B------:R-:W-:Y:S05]  /*69f0*/  BSYNC B1 ;  /* 0x0000000000017941 */ /* 0x000fea0003800000 */
.L_x_283:
[----:B------:R-:W-:Y:S01]  /*6a00*/  @!P3 IMAD R83, R83, R155, R22 ;  /* 0x0000009b5353b224 */ /* 0x000fe200078e0216 */
[----:B------:R-:W-:Y:S04]  /*6a10*/  BSSY B1, `(.L_x_285) ;  /* 0x0000006000017945 */ /* 0x000fe80003800000 */
[----:B------:R0:W-:Y:S01]  /*6a20*/  @!P3 STG.E.U8 desc[UR36][R10.64+0x71], R83 ;  /* 0x000071530a00b986 */ /* 0x0001e2000c101124 */
[----:B------:R-:W-:Y:S05]  /*6a30*/  @P1 BRA `(.L_x_286) ;  /* 0x00000000000c1947 */ /* 0x000fea0003800000 */
[----:B--2---:R-:W0:Y:S02]  /*6a40*/  LDG.E.U8 R157, desc[UR36][R4.64+0x78] ;  /* 0x00007824049d7981 */ /* 0x004e24000c1e1100 */
[----:B0-----:R-:W-:-:S05]  /*6a50*/  PRMT R9, R157, 0x8880, RZ ;  /* 0x000088809d097816 */ /* 0x001fca00000000ff */
[----:B------:R-:W-:-:S07]  /*6a60*/  IMAD R22, R9, R156, RZ ;  /* 0x0000009c09167224 */ /* 0x000fce00078e02ff */
.L_x_286:
[----:B------:R-:W-:Y:S05]  /*6a70*/  BSYNC B1 ;  /* 0x0000000000017941 */ /* 0x000fea0003800000 */
.L_x_285:
[----:B0-----:R-:W-:Y:S01]  /*6a80*/  @!P1 IMAD R9, R84, R155, R22 ;  /* 0x0000009b54099224 */ /* 0x001fe200078e0216 */
[----:B------:R-:W-:Y:S04]  /*6a90*/  BSSY B1, `(.L_x_287) ;  /* 0x0000006000017945 */ /* 0x000fe80003800000 */
[----:B------:R0:W-:Y:S01]  /*6aa0*/  @!P1 STG.E.U8 desc[UR36][R6.64+0x78], R9 ;  /* 0x0000780906009986 */ /* 0x0001e2000c101124 */
[----:B------:R-:W-:Y:S05]  /*6ab0*/  @P2 BRA `(.L_x_288) ;  /* 0x00000000000c2947 */ /* 0x000fea0003800000 */
[----:B--2---:R-:W0:Y:S02]  /*6ac0*/  LDG.E.U8 R157, desc[UR36][R4.64+0x79] ;  /* 0x00007924049d7981 */ /* 0x004e24000c1e1100 */
[----:B0-----:R-:W-:-:S05]  /*6ad0*/  PRMT R9, R157, 0x8880, RZ ;  /* 0x000088809d097816 */ /* 0x001fca00000000ff */
[----:B------:R-:W-:-:S07]  /*6ae0*/  IMAD R22, R9, R156, RZ ;  /* 0x0000009c09167224 */ /* 0x000fce00078e02ff */
.L_x_288:
[----:B------:R-:W-:Y:S05]  /*6af0*/  BSYNC B1 ;  /* 0x0000000000017941 */ /* 0x000fea0003800000 */
.L_x_287:
[----:B------:R-:W-:Y:S01]  /*6b00*/  @!P2 IMAD R85, R85, R155, R22 ;  /* 0x0000009b5555a224 */ /* 0x000fe200078e0216 */
[----:B------:R-:W-:Y:S04]  /*6b10*/  BSSY B1, `(.L_x_289) ;  /* 0x0000006000017945 */ /* 0x000fe80003800000 */
[----:B------:R0:W-:Y:S01]  /*6b20*/  @!P2 STG.E.U8 desc[UR36][R6.64+0x79], R85 ;  /* 0x000079550600a986 */ /* 0x0001e2000c101124 */
[----:B------:R-:W-:Y:S05]  /*6b30*/  @P5 BRA `(.L_x_290) ;  /* 0x00000000000c5947 */ /* 0x000fea0003800000 */
[----:B--2---:R-:W2:Y:S02]  /*6b40*/  LDG.E.U8 R157, desc[UR36][R12.64+0x78] ;  /* 0x000078240c9d7981 */ /* 0x004ea4000c1e1100 */
[----:B--2---:R-:W-:-:S05]  /*6b50*/  PRMT R5, R157, 0x8880, RZ ;  /* 0x000088809d057816 */ /* 0x004fca00000000ff */
[----:B------:R-:W-:-:S07]  /*6b60*/  IMAD R22, R5, R156, RZ ;  /* 0x0000009c05167224 */ /* 0x000fce00078e02ff */
.L_x_290:
[----:B------:R-:W-:Y:S05]  /*6b70*/  BSYNC B1 ;  /* 0x0000000000017941 */ /* 0x000fea0003800000 */
.L_x_289:
[----:B------:R-:W-:Y:S01]  /*6b80*/  @!P5 IMAD R5, R86, R155, R22 ;  /* 0x0000009b5605d224 */ /* 0x000fe200078e0216 */
[----:B------:R-:W-:Y:S01]  /*6b90*/  ISETP.LT.OR P0, PT, R3, 0x7a, !P0 ;  /* 0x0000007a0300780c */ /* 0x000fe20004701670 */
[----:B------:R-:W-:Y:S03]  /*6ba0*/  BSSY B1, `(.L_x_291) ;  /* 0x0000006000017945 */ /* 0x000fe60003800000 */
[----:B------:R0:W-:Y:S09]  /*6bb0*/  @!P5 STG.E.U8 desc[UR36][R10.64+0x78], R5 ;  /* 0x000078050a00d986 */ /* 0x0001f2000c101124 */
[----:B------:R-:W-:Y:S05]  /*6bc0*/  @P0 BRA `(.L_x_292) ;  /* 0x00000000000c0947 */ /* 0x000fea0003800000 */
[----:B--2---:R-:W2:Y:S02]  /*6bd0*/  LDG.E.U8 R157, desc[UR36][R12.64+0x79] ;  /* 0x000079240c9d7981 */ /* 0x004ea4000c1e1100 */
[----:B--2---:R-:W-:-:S05]  /*6be0*/  PRMT R3, R157, 0x8880, RZ ;  /* 0x000088809d037816 */ /* 0x004fca00000000ff */
[----:B------:R-:W-:-:S07]  /*6bf0*/  IMAD R22, R3, R156, RZ ;  /* 0x0000009c03167224 */ /* 0x000fce00078e02ff */
.L_x_292:
[----:B------:R-:W-:Y:S05]  /*6c00*/  BSYNC B1 ;  /* 0x0000000000017941 */ /* 0x000fea0003800000 */
.L_x_291:
[----:B------:R-:W-:Y:S01]  /*6c10*/  IMAD R87, R87, R155, R22 ;  /* 0x0000009b57577224 */ /* 0x000fe200078e0216 */
[----:B------:R-:W-:Y:S06]  /*6c20*/  @P0 BRA `(.L_x_293) ;  /* 0x0000001800180947 */ /* 0x000fec0003800000 */
[----:B------:R0:W-:Y:S01]  /*6c30*/  STG.E.U8 desc[UR36][R10.64+0x79], R87 ;  /* 0x000079570a007986 */ /* 0x0001e2000c101124 */
[----:B------:R-:W-:Y:S05]  /*6c40*/  BRA `(.L_x_293) ;  /* 0x0000001800107947 */ /* 0x000fea0003800000 */
.L_x_36:
[C---:B------:R-:W-:Y:S02]  /*6c50*/  ISETP.GE.AND P2, PT, R0.reuse, 0x1, PT ;  /* 0x000000010000780c */ /* 0x040fe40003f46270 */
[----:B------:R-:W-:Y:S02]  /*6c60*/  ISETP.GE.AND P0, PT, R0, 0x9, PT ;  /* 0x000000090000780c */ /* 0x000fe40003f06270 */
[C---:B------:R-:W-:Y:S02]  /*6c70*/  ISETP.LT.OR P3, PT, R3.reuse, 0x1, !P2 ;  /* 0x000000010300780c */ /* 0x040fe40005761670 */
[C---:B------:R-:W-:Y:S02]  /*6c80*/  ISETP.LT.OR P5, PT, R3.reuse, 0x2, !P2 ;  /* 0x000000020300780c */ /* 0x040fe400057a1670 */
[C---:B------:R-:W-:Y:S02]  /*6c90*/  ISETP.LT.OR P1, PT, R3.reuse, 0x1, !P0 ;  /* 0x000000010300780c */ /* 0x040fe40004721670 */
[----:B------:R-:W-:-:S07]  /*6ca0*/  ISETP.LT.OR P4, PT, R3, 0x2, !P0 ;  /* 0x000000020300780c */ /* 0x000fce0004781670 */
[-C--:B------:R-:W-:Y:S02]  /*6cb0*/  @!P3 IMAD R5, R88, R155.reuse, RZ ;  /* 0x0000009b5805b224 */ /* 0x080fe400078e02ff */
[-C--:B------:R-:W-:Y:S02]  /*6cc0*/  @!P5 IMAD R89, R89, R155.reuse, RZ ;  /* 0x0000009b5959d224 */ /* 0x080fe400078e02ff */
[-C--:B------:R-:W-:Y:S01]  /*6cd0*/  @!P1 IMAD R13, R90, R155.reuse, RZ ;  /* 0x0000009b5a0d9224 */ /* 0x080fe200078e02ff */
[----:B------:R0:W-:Y:S01]  /*6ce0*/  @!P3 STG.E.U8 desc[UR36][R160.64], R5 ;  /* 0x00000005a000b986 */ /* 0x0001e2000c101124 */
[----:B------:R-:W-:Y:S01]  /*6cf0*/  ISETP.LT.OR P3, PT, R3, 0x9, !P2 ;  /* 0x000000090300780c */ /* 0x000fe20005761670 */
[----:B------:R-:W-:Y:S02]  /*6d00*/  @!P4 IMAD R91, R91, R155, RZ ;  /* 0x0000009b5b5bc224 */ /* 0x000fe400078e02ff */
[----:B------:R-:W-:Y:S01]  /*6d10*/  @!P5 STG.E.U8 desc[UR36][R160.64+0x1], R89 ;  /* 0x00000159a000d986 */ /* 0x000fe2000c101124 */
[----:B------:R-:W-:-:S03]  /*6d20*/  ISETP.LT.OR P5, PT, R3, 0xa, !P2 ;  /* 0x0000000a0300780c */ /* 0x000fc600057a1670 */
[----:B------:R1:W-:Y:S01]  /*6d30*/  @!P1 STG.E.U8 desc[UR36][R8.64], R13 ;  /* 0x0000000d08009986 */ /* 0x0003e2000c101124 */
[----:B------:R-:W-:-:S03]  /*6d40*/  ISETP.LT.OR P1, PT, R3, 0x9, !P0 ;  /* 0x000000090300780c */ /* 0x000fc60004721670 */
[----:B------:R-:W-:Y:S01]  /*6d50*/  @!P4 STG.E.U8 desc[UR36][R8.64+0x1], R91 ;  /* 0x0000015b0800c986 */ /* 0x000fe2000c101124 */
[----:B------:R-:W-:Y:S01]  /*6d60*/  ISETP.LT.OR P4, PT, R3, 0xa, !P0 ;  /* 0x0000000a0300780c */ /* 0x000fe20004781670 */
[----:B------:R-:W-:-:S04]  /*6d70*/  @!P3 IMAD R15, R92, R155, RZ ;  /* 0x0000009b5c0fb224 */ /* 0x000fc800078e02ff */
[-C--:B------:R-:W-:Y:S01]  /*6d80*/  @!P5 IMAD R93, R93, R155.reuse, RZ ;  /* 0x0000009b5d5dd224 */ /* 0x080fe200078e02ff */
[----:B------:R3:W-:Y:S01]  /*6d90*/  @!P3 STG.E.U8 desc[UR36][R160.64+0x8], R15 ;  /* 0x0000080fa000b986 */ /* 0x0007e2000c101124 */
[C---:B------:R-:W-:Y:S02]  /*6da0*/  ISETP.LT.OR P3, PT, R3.reuse, 0x11, !P2 ;  /* 0x000000110300780c */ /* 0x040fe40005761670 */
[-C--:B0-----:R-:W-:Y:S01]  /*6db0*/  @!P1 IMAD R5, R94, R155.reuse, RZ ;  /* 0x0000009b5e059224 */ /* 0x081fe200078e02ff */
[----:B------:R-:W-:Y:S01]  /*6dc0*/  @!P5 STG.E.U8 desc[UR36][R160.64+0x9], R93 ;  /* 0x0000095da000d986 */ /* 0x000fe2000c101124 */
[----:B------:R-:W-:Y:S02]  /*6dd0*/  ISETP.LT.OR P5, PT, R3, 0x12, !P2 ;  /* 0x000000120300780c */ /* 0x000fe400057a1670 */
[----:B------:R-:W-:Y:S01]  /*6de0*/  @!P4 IMAD R95, R95, R155, RZ ;  /* 0x0000009b5f5fc224 */ /* 0x000fe200078e02ff */
[----:B------:R0:W-:Y:S01]  /*6df0*/  @!P1 STG.E.U8 desc[UR36][R8.64+0x8], R5 ;  /* 0x0000080508009986 */ /* 0x0001e2000c101124 */
[----:B------:R-:W-:-:S03]  /*6e00*/  ISETP.LT.OR P1, PT, R3, 0x11, !P0 ;  /* 0x000000110300780c */ /* 0x000fc60004721670 */
[----:B------:R-:W-:Y:S01]  /*6e10*/  @!P4 STG.E.U8 desc[UR36][R8.64+0x9], R95 ;  /* 0x0000095f0800c986 */ /* 0x000fe2000c101124 */
[----:B------:R-:W-:Y:S01]  /*6e20*/  ISETP.LT.OR P4, PT, R3, 0x12, !P0 ;  /* 0x000000120300780c */ /* 0x000fe20004781670 */
[----:B-1----:R-:W-:-:S04]  /*6e30*/  @!P3 IMAD R13, R96, R155, RZ ;  /* 0x0000009b600db224 */ /* 0x002fc800078e02ff */
[-C--:B------:R-:W-:Y:S01]  /*6e40*/  @!P5 IMAD R97, R97, R155.reuse, RZ ;  /* 0x0000009b6161d224 */ /* 0x080fe200078e02ff */
[----:B------:R1:W-:Y:S01]  /*6e50*/  @!P3 STG.E.U8 desc[UR36][R160.64+0x10], R13 ;  /* 0x0000100da000b986 */ /* 0x0003e2000c101124 */
[C---:B------:R-:W-:Y:S02]  /*6e60*/  ISETP.LT.OR P3, PT, R3.reuse, 0x19, !P2 ;  /* 0x000000190300780c */ /* 0x040fe40005761670 */
[-C--:B---3--:R-:W-:Y:S01]  /*6e70*/  @!P1 IMAD R15, R98, R155.reuse, RZ ;  /* 0x0000009b620f9224 */ /* 0x088fe200078e02ff */
[----:B------:R-:W-:Y:S01]  /*6e80*/  @!P5 STG.E.U8 desc[UR36][R160.64+0x11], R97 ;  /* 0x00001161a000d986 */ /* 0x000fe2000c101124 */
[----:B------:R-:W-:Y:S02]  /*6e90*/  ISETP.LT.OR P5, PT, R3, 0x1a, !P2 ;  /* 0x0000001a0300780c */ /* 0x000fe400057a1670 */
[----:B------:R-:W-:Y:S01]  /*6ea0*/  @!P4 IMAD R99, R99, R155, RZ ;  /* 0x0000009b6363c224 */ /* 0x000fe200078e02ff */
[----:B------:R3:W-:Y:S01]  /*6eb0*/  @!P1 STG.E.U8 desc[UR36][R8.64+0x10], R15 ;  /* 0x0000100f08009986 */ /* 0x0007e2000c101124 */
[----:B------:R-:W-:-:S03]  /*6ec0*/  ISETP.LT.OR P1, PT, R3, 0x19, !P0 ;  /* 0x000000190300780c */ /* 0x000fc60004721670 */
[----:B------:R-:W-:Y:S01]  /*6ed0*/  @!P4 STG.E.U8 desc[UR36][R8.64+0x11], R99 ;  /* 0x000011630800c986 */ /* 0x000fe2000c101124 */
[----:B------:R-:W-:Y:S01]  /*6ee0*/  ISETP.LT.OR P4, PT, R3, 0x1a, !P0 ;  /* 0x0000001a0300780c */ /* 0x000fe20004781670 */
[----:B0-----:R-:W-:-:S04]  /*6ef0*/  @!P3 IMAD R5, R100, R155, RZ ;  /* 0x0000009b6405b224 */ /* 0x001fc800078e02ff */
[-C--:B------:R-:W-:Y:S01]  /*6f00*/  @!P5 IMAD R101, R101, R155.reuse, RZ ;  /* 0x0000009b6565d224 */ /* 0x080fe200078e02ff */
[----:B------:R0:W-:Y:S01]  /*6f10*/  @!P3 STG.E.U8 desc[UR36][R160.64+0x18], R5 ;  /* 0x00001805a000b986 */ /* 0x0001e2000c101124 */
[C---:B------:R-:W-:Y:S02]  /*6f20*/  ISETP.LT.OR P3, PT, R3.reuse, 0x21, !P2 ;  /* 0x000000210300780c */ /* 0x040fe40005761670 */
[-C--:B-1----:R-:W-:Y:S01]  /*6f30*/  @!P1 IMAD R13, R102, R155.reuse, RZ ;  /* 0x0000009b660d9224 */ /* 0x082fe200078e02ff */
[----:B------:R-:W-:Y:S01]  /*6f40*/  @!P5 STG.E.U8 desc[UR36][R160.64+0x19], R101 ;  /* 0x00001965a000d986 */ /* 0x000fe2000c101124 */
[----:B------:R-:W-:Y:S02]  /*6f50*/  ISETP.LT.OR P5, PT, R3, 0x22, !P2 ;  /* 0x000000220300780c */ /* 0x000fe400057a1670 */
[----:B------:R-:W-:Y:S01]  /*6f60*/  @!P4 IMAD R103, R103, R155, RZ ;  /* 0x0000009b6767c224 */ /* 0x000fe200078e02ff */
[----:B------:R1:W-:Y:S01]  /*6f70*/  @!P1 STG.E.U8 desc[UR36][R8.64+0x18], R13 ;  /* 0x0000180d08009986 */ /* 0x0003e2000c101124 */
[----:B------:R-:W-:-:S03]  /*6f80*/  ISETP.LT.OR P1, PT, R3, 0x21, !P0 ;  /* 0x000000210300780c */ /* 0x000fc60004721670 */
[----:B------:R-:W-:Y:S01]  /*6f90*/  @!P4 STG.E.U8 desc[UR36][R8.64+0x19], R103 ;  /* 0x000019670800c986 */ /* 0x000fe2000c101124 */
[----:B------:R-:W-:Y:S01]  /*6fa0*/  ISETP.LT.OR P4, PT, R3, 0x22, !P0 ;  /* 0x000000220300780c */ /* 0x000fe20004781670 */
[----:B---3--:R-:W-:-:S04]  /*6fb0*/  @!P3 IMAD R15, R104, R155, RZ ;  /* 0x0000009b680fb224 */ /* 0x008fc800078e02ff */
        /* <DEDUP_REMOVED lines=128> */
[----:B------:R-:W-:-:S02]  /*77c0*/  ISETP.GE.AND P1, PT, R0, 0x81, PT ;  /* 0x000000810000780c */ /* 0x000fc40003f26270 */
[C---:B------:R-:W-:Y:S01]  /*77d0*/  ISETP.LT.OR P5, PT, R3.reuse, 0x79, !P0 ;  /* 0x000000790300780c */ /* 0x040fe200047a1670 */
[----:B------:R-:W-:Y:S01]  /*77e0*/  @!P4 STG.E.U8 desc[UR36][R8.64+0x71], R147 ;  /* 0x000071930800c986 */ /* 0x000fe2000c101124 */
[C---:B------:R-:W-:Y:S01]  /*77f0*/  ISETP.LT.OR P0, PT, R3.reuse, 0x7a, !P0 ;  /* 0x0000007a0300780c */ /* 0x040fe20004701670 */
[----:B0-----:R-:W-:Y:S01]  /*7800*/  @!P3 IMAD R5, R148, R155, RZ ;  /* 0x0000009b9405b224 */ /* 0x001fe200078e02ff */
[----:B------:R-:W-:-:S03]  /*7810*/  ISETP.LT.OR P4, PT, R3, 0x1, !P1 ;  /* 0x000000010300780c */ /* 0x000fc60004f81670 */
[----:B------:R-:W-:Y:S01]  /*7820*/  @!P2 IMAD R149, R149, R155, RZ ;  /* 0x0000009b9595a224 */ /* 0x000fe200078e02ff */
[----:B------:R0:W-:Y:S01]  /*7830*/  @!P3 STG.E.U8 desc[UR36][R160.64+0x78], R5 ;  /* 0x00007805a000b986 */ /* 0x0001e2000c101124 */
[----:B------:R-:W-:-:S03]  /*7840*/  ISETP.LT.OR P3, PT, R3, 0x2, !P1 ;  /* 0x000000020300780c */ /* 0x000fc60004f61670 */
[----:B------:R-:W-:Y:S01]  /*7850*/  @!P2 STG.E.U8 desc[UR36][R160.64+0x79], R149 ;  /* 0x00007995a000a986 */ /* 0x000fe2000c101124 */
[-C--:B-1----:R-:W-:Y:S01]  /*7860*/  @!P5 IMAD R13, R150, R155.reuse, RZ ;  /* 0x0000009b960dd224 */ /* 0x082fe200078e02ff */
[----:B------:R-:W-:Y:S01]  /*7870*/  ISETP.GE.AND P2, PT, R0, 0x89, PT ;  /* 0x000000890000780c */ /* 0x000fe20003f46270 */
[-C--:B------:R-:W-:Y:S02]  /*7880*/  @!P0 IMAD R151, R151, R155.reuse, RZ ;  /* 0x0000009b97978224 */ /* 0x080fe400078e02ff */
[----:B---3--:R-:W-:Y:S01]  /*7890*/  @!P4 IMAD R15, R24, R155, RZ ;  /* 0x0000009b180fc224 */ /* 0x008fe200078e02ff */
[----:B------:R1:W-:Y:S01]  /*78a0*/  @!P5 STG.E.U8 desc[UR36][R8.64+0x78], R13 ;  /* 0x0000780d0800d986 */ /* 0x0003e2000c101124 */
[----:B------:R-:W-:-:S03]  /*78b0*/  ISETP.LT.OR P5, PT, R3, 0x1, !P2 ;  /* 0x000000010300780c */ /* 0x000fc600057a1670 */
[----:B------:R-:W-:Y:S01]  /*78c0*/  @!P3 IMAD R25, R25, R155, RZ ;  /* 0x0000009b1919b224 */ /* 0x000fe200078e02ff */
[----:B------:R-:W-:Y:S01]  /*78d0*/  @!P0 STG.E.U8 desc[UR36][R8.64+0x79], R151 ;  /* 0x0000799708008986 */ /* 0x000fe2000c101124 */
[----:B------:R-:W-:-:S03]  /*78e0*/  ISETP.LT.OR P0, PT, R3, 0x2, !P2 ;  /* 0x000000020300780c */ /* 0x000fc60005701670 */
[----:B------:R-:W-:Y:S01]  /*78f0*/  @!P4 STG.E.U8 desc[UR36][R6.64], R15 ;  /* 0x0000000f0600c986 */ /* 0x000fe2000c101124 */
        /* <DEDUP_REMOVED lines=19> */
[-C--:B------:R-:W-:Y:S01]  /*7a30*/  @!P4 IMAD R9, R32, R155.reuse, RZ ;  /* 0x0000009b2009c224 */ /* 0x080fe200078e02ff */
        /* <DEDUP_REMOVED lines=127> */
[----:B-1----:R-:W-:-:S04]  /*8230*/  @!P5 IMAD R13, R74, R155, RZ ;  /* 0x0000009b4a0dd224 */ /* 0x002fc800078e02ff */
        /* <DEDUP_REMOVED lines=12> */
[----:B------:R-:W-:-:S04]  /*8300*/  @!P0 IMAD R9, R78, R155, RZ ;  /* 0x0000009b4e098224 */ /* 0x000fc800078e02ff */
[-C--:B------:R-:W-:Y:S01]  /*8310*/  @!P4 IMAD R79, R79, R155.reuse, RZ ;  /* 0x0000009b4f4fc224 */ /* 0x080fe200078e02ff */
[----:B------:R1:W-:Y:S01]  /*8320*/  @!P0 STG.E.U8 desc[UR36][R10.64+0x68], R9 ;  /* 0x000068090a008986 */ /* 0x0003e2000c101124 */
[----:B------:R-:W-:Y:S02]  /*8330*/  ISETP.LT.OR P0, PT, R3, 0x71, !P2 ;  /* 0x000000710300780c */ /* 0x000fe40005701670 */
[----:B------:R-:W-:Y:S01]  /*8340*/  @!P3 IMAD R81, R81, R155, RZ ;  /* 0x0000009b5151b224 */ /* 0x000fe200078e02ff */
[----:B------:R3:W-:Y:S01]  /*8350*/  @!P4 STG.E.U8 desc[UR36][R10.64+0x69], R79 ;  /* 0x0000694f0a00c986 */ /* 0x0007e2000c101124 */
[----:B------:R-:W-:-:S03]  /*8360*/  ISETP.LT.OR P4, PT, R3, 0x72, !P2 ;  /* 0x000000720300780c */ /* 0x000fc60005781670 */
[----:B------:R3:W-:Y:S01]  /*8370*/  @!P3 STG.E.U8 desc[UR36][R6.64+0x71], R81 ;  /* 0x000071510600b986 */ /* 0x0007e2000c101124 */
[C---:B------:R-:W-:Y:S02]  /*8380*/  ISETP.LT.OR P3, PT, R3.reuse, 0x79, !P1 ;  /* 0x000000790300780c */ /* 0x040fe40004f61670 */
[C---:B------:R-:W-:Y:S01]  /*8390*/  ISETP.LT.OR P1, PT, R3.reuse, 0x7a, !P1 ;  /* 0x0000007a0300780c */ /* 0x040fe20004f21670 */
[----:B------:R3:W-:Y:S01]  /*83a0*/  @!P5 STG.E.U8 desc[UR36][R6.64+0x70], R13 ;  /* 0x0000700d0600d986 */ /* 0x0007e2000c101124 */
[C---:B------:R-:W-:Y:S02]  /*83b0*/  ISETP.LT.OR P5, PT, R3.reuse, 0x79, !P2 ;  /* 0x000000790300780c */ /* 0x040fe400057a1670 */
[----:B------:R-:W-:Y:S01]  /*83c0*/  ISETP.LT.OR P2, PT, R3, 0x7a, !P2 ;  /* 0x0000007a0300780c */ /* 0x000fe20005741670 */
[-C--:B------:R-:W-:Y:S02]  /*83d0*/  @!P0 IMAD R3, R82, R155.reuse, RZ ;  /* 0x0000009b52038224 */ /* 0x080fe400078e02ff */
[----:B------:R-:W-:-:S03]  /*83e0*/  @!P4 IMAD R83, R83, R155, RZ ;  /* 0x0000009b5353c224 */ /* 0x000fc600078e02ff */
[----:B------:R3:W-:Y:S01]  /*83f0*/  @!P0 STG.E.U8 desc[UR36][R10.64+0x70], R3 ;  /* 0x000070030a008986 */ /* 0x0007e2000c101124 */
[-C--:B0-----:R-:W-:Y:S02]  /*8400*/  @!P3 IMAD R5, R84, R155.reuse, RZ ;  /* 0x0000009b5405b224 */ /* 0x081fe400078e02ff */
[-C--:B------:R-:W-:Y:S01]  /*8410*/  @!P1 IMAD R85, R85, R155.reuse, RZ ;  /* 0x0000009b55559224 */ /* 0x080fe200078e02ff */
[----:B------:R3:W-:Y:S01]  /*8420*/  @!P4 STG.E.U8 desc[UR36][R10.64+0x71], R83 ;  /* 0x000071530a00c986 */ /* 0x0007e2000c101124 */
[-C--:B-1----:R-:W-:Y:S02]  /*8430*/  @!P5 IMAD R9, R86, R155.reuse, RZ ;  /* 0x0000009b5609d224 */ /* 0x082fe400078e02ff */
[----:B------:R-:W-:Y:S01]  /*8440*/  @!P2 IMAD R87, R87, R155, RZ ;  /* 0x0000009b5757a224 */ /* 0x000fe200078e02ff */
[----:B------:R3:W-:Y:S04]  /*8450*/  @!P3 STG.E.U8 desc[UR36][R6.64+0x78], R5 ;  /* 0x000078050600b986 */ /* 0x0007e8000c101124 */
[----:B------:R3:W-:Y:S04]  /*8460*/  @!P1 STG.E.U8 desc[UR36][R6.64+0x79], R85 ;  /* 0x0000795506009986 */ /* 0x0007e8000c101124 */
[----:B------:R3:W-:Y:S04]  /*8470*/  @!P5 STG.E.U8 desc[UR36][R10.64+0x78], R9 ;  /* 0x000078090a00d986 */ /* 0x0007e8000c101124 */
[----:B------:R3:W-:Y:S02]  /*8480*/  @!P2 STG.E.U8 desc[UR36][R10.64+0x79], R87 ;  /* 0x000079570a00a986 */ /* 0x0007e4000c101124 */
.L_x_293:
[----:B------:R-:W-:Y:S05]  /*8490*/  BSYNC B0 ;  /* 0x0000000000007941 */ /* 0x000fea0003800000 */
.L_x_35:
[----:B------:R-:W-:Y:S01]  /*84a0*/  ULDC UR4, c[0x0][0xc] ;  /* 0x0000030000047ab9 */ /* 0x000fe20000000800 */
[----:B------:R-:W-:Y:S01]  /*84b0*/  ULDC UR5, c[0x0][0x10] ;  /* 0x0000040000057ab9 */ /* 0x000fe20000000800 */
[----:B---3--:R-:W3:Y:S01]  /*84c0*/  LDC R3, c[0x0][0x14] ;  /* 0x00000500ff037b82 */ /* 0x008ee20000000800 */
[----:B------:R-:W-:Y:S01]  /*84d0*/  UIMAD.WIDE.U32 UR4, UR4, UR5, URZ ;  /* 0x00000005040472a5 */ /* 0x000fe2000f8e003f */
[----:B------:R-:W-:Y:S01]  /*84e0*/  PRMT R0, RZ, 0x7610, R0 ;  /* 0x00007610ff007816 */ /* 0x000fe20000000000 */
[----:B------:R-:W-:Y:S02]  /*84f0*/  IMAD.MOV.U32 R153, RZ, RZ, -0x1 ;  /* 0xffffffffff997424 */ /* 0x000fe400078e00ff */
[----:B------:R-:W-:Y:S02]  /*8500*/  IMAD.MOV.U32 R22, RZ, RZ, -0x1 ;  /* 0xffffffffff167424 */ /* 0x000fe400078e00ff */
[----:B---3--:R-:W-:-:S04]  /*8510*/  IMAD.WIDE.U32 R16, R3, UR4, R16 ;  /* 0x0000000403107c25 */ /* 0x008fc8000f8e0010 */
[----:B------:R-:W-:Y:S01]  /*8520*/  IMAD R3, R3, UR5, RZ ;  /* 0x0000000503037c24 */ /* 0x000fe2000f8e02ff */
[----:B------:R-:W-:Y:S02]  /*8530*/  ULDC.64 UR4, c[0x0][0x650] ;  /* 0x0001940000047ab9 */ /* 0x000fe40000000a00 */
[----:B------:R-:W-:Y:S01]  /*8540*/  ISETP.GE.U32.AND P0, PT, R16, UR4, PT ;  /* 0x0000000410007c0c */ /* 0x000fe2000bf06070 */
[----:B------:R-:W-:-:S05]  /*8550*/  IMAD.IADD R17, R17, 0x1, R3 ;  /* 0x0000000111117824 */ /* 0x000fca00078e0203 */
[----:B------:R-:W-:-:S13]  /*8560*/  ISETP.GE.U32.AND.EX P0, PT, R17, UR5, PT, P0 ;  /* 0x0000000511007c0c */ /* 0x000fda000bf06100 */
[----:B------:R-:W-:Y:S05]  /*8570*/  @P0 BRA `(.L_x_294) ;  /* 0x0000000400640947 */ /* 0x000fea0003800000 */
[----:B------:R-:W3:Y:S01]  /*8580*/  S2R R12, SR_CTAID.X ;  /* 0x00000000000c7919 */ /* 0x000ee20000002500 */
[----:B0-----:R-:W0:Y:S01]  /*8590*/  LDC.64 R10, c[0x0][0x628] ;  /* 0x00018a00ff0a7b82 */ /* 0x001e220000000a00 */
[----:B------:R-:W-:Y:S01]  /*85a0*/  ULDC UR4, c[0x0][0x150] ;  /* 0x0000540000047ab9 */ /* 0x000fe20000000800 */
[----:B------:R-:W-:Y:S01]  /*85b0*/  IMAD.MOV.U32 R8, RZ, RZ, R16 ;  /* 0x000000ffff087224 */ /* 0x000fe200078e0010 */
[----:B------:R-:W0:Y:S01]  /*85c0*/  S2R R24, SR_CTAID.Y ;  /* 0x0000000000187919 */ /* 0x000e220000002600 */
[----:B------:R-:W-:-:S04]  /*85d0*/  IMAD.MOV.U32 R9, RZ, RZ, R17 ;  /* 0x000000ffff097224 */ /* 0x000fc800078e0011 */
[----:B------:R-:W1:Y:S08]  /*85e0*/  LDC R21, c[0x0][0x144] ;  /* 0x00005100ff157b82 */ /* 0x000e700000000800 */
[----:B------:R-:W1:Y:S08]  /*85f0*/  LDC R0, c[0x0][0x630] ;  /* 0x00018c00ff007b82 */ /* 0x000e700000000800 */
[----:B------:R-:W1:Y:S01]  /*8600*/  LDC.64 R14, c[0x0][0x620] ;  /* 0x00018800ff0e7b82 */ /* 0x000e620000000a00 */
[----:B0-----:R-:W-:-:S04]  /*8610*/  ISETP.NE.U32.AND P0, PT, R10, RZ, PT ;  /* 0x000000ff0a00720c */ /* 0x001fc80003f05070 */
[----:B------:R-:W-:Y:S02]  /*8620*/  ISETP.NE.AND.EX P0, PT, R11, RZ, PT, P0 ;  /* 0x000000ff0b00720c */ /* 0x000fe40003f05300 */
[----:B---3--:R-:W-:-:S05]  /*8630*/  I2FP.F32.U32 R3, R12 ;  /* 0x0000000c00037245 */ /* 0x008fca0000201000 */
[----:B------:R-:W-:-:S04]  /*8640*/  FMUL R3, R3, UR4 ;  /* 0x0000000403037c20 */ /* 0x000fc80008400000 */
[----:B------:R0:W3:Y:S02]  /*8650*/  F2I.U32.TRUNC.NTZ R20, R3 ;  /* 0x0000000300147305 */ /* 0x0000e4000020f000 */
[----:B------:R-:W-:Y:S05]  /*8660*/  @!P0 BRA `(.L_x_295) ;  /* 0x0000000000288947 */ /* 0x000fea0003800000 */
[----:B0-----:R-:W0:Y:S02]  /*8670*/  LDC R3, c[0x0][0x634] ;  /* 0x00018d00ff037b82 */ /* 0x001e240000000800 */
        /* <DEDUP_REMOVED lines=9> */
.L_x_295:
[----:B------:R-:W2:Y:S01]  /*8710*/  LDC.64 R28, c[0x0][0x640] ;  /* 0x00019000ff1c7b82 */ /* 0x000ea20000000a00 */
[-CC-:B-1----:R-:W-:Y:S01]  /*8720*/  SHF.R.U64 R22, R8, R0.reuse, R9.reuse ;  /* 0x0000000008167219 */ /* 0x182fe20000001209 */
[----:B---3--:R-:W-:Y:S01]  /*8730*/  IMAD.MOV R20, RZ, RZ, -R20 ;  /* 0x000000ffff147224 */ /* 0x008fe200078e0a14 */
[----:B------:R-:W-:Y:S01]  /*8740*/  SHF.R.U32.HI R0, RZ, R0, R9 ;  /* 0x00000000ff007219 */ /* 0x000fe20000011609 */
[----:B------:R-:W-:Y:S01]  /*8750*/  ULDC UR4, c[0x0][0x154] ;  /* 0x0000550000047ab9 */ /* 0x000fe20000000800 */
[----:B0-----:R-:W-:Y:S01]  /*8760*/  IADD3 R3, P0, RZ, -R22, RZ ;  /* 0x80000016ff037210 */ /* 0x001fe20007f1e0ff */
[----:B------:R-:W-:Y:S02]  /*8770*/  IMAD R21, R21, R20, R12 ;  /* 0x0000001415157224 */ /* 0x000fe400078e020c */
[----:B------:R-:W0:Y:S01]  /*8780*/  LDC R6, c[0x0][0x618] ;  /* 0x00018600ff067b82 */ /* 0x000e220000000800 */
[----:B------:R-:W-:Y:S02]  /*8790*/  IMAD.MOV.U32 R7, RZ, RZ, 0x1 ;  /* 0x00000001ff077424 */ /* 0x000fe400078e00ff */
[----:B------:R-:W-:-:S04]  /*87a0*/  IMAD.X R5, RZ, RZ, ~R0, P0 ;  /* 0x000000ffff057224 */ /* 0x000fc800000e0e00 */
[-C--:B------:R-:W-:Y:S01]  /*87b0*/  IMAD R0, R5, R14.reuse, RZ ;  /* 0x0000000e05007224 */ /* 0x080fe200078e02ff */
[----:B------:R-:W1:Y:S01]  /*87c0*/  LDC R8, c[0x0][0x608] ;  /* 0x00018200ff087b82 */ /* 0x000e620000000800 */
[----:B------:R-:W-:-:S04]  /*87d0*/  IMAD.WIDE.U32 R4, R3, R14, R16 ;  /* 0x0000000e03047225 */ /* 0x000fc800078e0010 */
[----:B------:R-:W-:Y:S01]  /*87e0*/  IMAD R3, R3, R15, R0 ;  /* 0x0000000f03037224 */ /* 0x000fe200078e0200 */
[----:B------:R-:W-:Y:S02]  /*87f0*/  I2FP.F32.U32 R0, R24 ;  /* 0x0000001800007245 */ /* 0x000fe40000201000 */
[----:B------:R-:W3:Y:S01]  /*8800*/  LDC R26, c[0x0][0x658] ;  /* 0x00019600ff1a7b82 */ /* 0x000ee20000000800 */
[----:B------:R-:W-:Y:S01]  /*8810*/  IMAD.IADD R3, R5, 0x1, R3 ;  /* 0x0000000105037824 */ /* 0x000fe200078e0203 */
[----:B--2---:R-:W-:Y:S01]  /*8820*/  ISETP.NE.U32.AND P0, PT, R28, RZ, PT ;  /* 0x000000ff1c00720c */ /* 0x004fe20003f05070 */
[----:B------:R-:W-:Y:S01]  /*8830*/  FMUL R0, R0, UR4 ;  /* 0x0000000400007c20 */ /* 0x000fe20008400000 */
[----:B------:R-:W-:Y:S02]  /*8840*/  IMAD.MOV.U32 R5, RZ, RZ, -0x1 ;  /* 0xffffffffff057424 */ /* 0x000fe400078e00ff */
[----:B------:R-:W-:Y:S01]  /*8850*/  ISETP.NE.AND.EX P0, PT, R29, RZ, PT, P0 ;  /* 0x000000ff1d00720c */ /* 0x000fe20003f05300 */
[----:B------:R2:W2:Y:S01]  /*8860*/  F2I.U32.TRUNC.NTZ R13, R0 ;  /* 0x00000000000d7305 */ /* 0x0004a2000020f000 */
[----:B------:R-:W2:Y:S01]  /*8870*/  LDC R15, c[0x0][0x148] ;  /* 0x00005200ff0f7b82 */ /* 0x000ea20000000800 */
[----:B0-----:R-:W-:-:S02]  /*8880*/  SHF.R.U64 R12, R4, R6, R3 ;  /* 0x00000006040c7219 */ /* 0x001fc40000001203 */
[----:B------:R-:W-:-:S05]  /*8890*/  SHF.R.U32.HI R3, RZ, R6, R3 ;  /* 0x00000006ff037219 */ /* 0x000fca0000011603 */
[----:B------:R-:W0:Y:S01]  /*88a0*/  LDC R20, c[0x0][0x600] ;  /* 0x00018000ff147b82 */ /* 0x000e220000000800 */
[-CC-:B-1----:R-:W-:Y:S02]  /*88b0*/  SHF.R.U64 R10, R12, R8.reuse, R3.reuse ;  /* 0x000000080c0a7219 */ /* 0x182fe40000001203 */
[----:B------:R-:W-:-:S05]  /*88c0*/  SHF.R.U32.HI R3, RZ, R8, R3 ;  /* 0x00000008ff037219 */ /* 0x000fca0000011603 */
[----:B------:R-:W1:Y:S01]  /*88d0*/  LDC R27, c[0x0][0x648] ;  /* 0x00019200ff1b7b82 */ /* 0x000e620000000800 */
[-C--:B---3--:R-:W-:Y:S02]  /*88e0*/  SHF.L.U32 R4, R5, R26.reuse, RZ ;  /* 0x0000001a05047219 */ /* 0x088fe400000006ff */
[--C-:B------:R-:W-:Y:S02]  /*88f0*/  SHF.R.U64 R14, R10, R26, R3.reuse ;  /* 0x0000001a0a0e7219 */ /* 0x100fe40000001203 */
[----:B------:R-:W-:Y:S02]  /*8900*/  LOP3.LUT R25, RZ, R4, RZ, 0x33, !PT ;  /* 0x00000004ff197212 */ /* 0x000fe400078e33ff */
[-C--:B------:R-:W-:Y:S01]  /*8910*/  SHF.R.U32.HI R5, RZ, R26.reuse, R3 ;  /* 0x0000001aff057219 */ /* 0x080fe20000011603 */
[----:B------:R-:W3:Y:S01]  /*8920*/  LDC R30, c[0x0][0x638] ;  /* 0x00018e00ff1e7b82 */ /* 0x000ee20000000800 */
[----:B------:R-:W-:Y:S01]  /*8930*/  SHF.L.U32 R154, R7, R26, RZ ;  /* 0x0000001a079a7219 */ /* 0x000fe200000006ff */
[----:B------:R-:W-:-:S06]  /*8940*/  IMAD.MOV.U32 R4, RZ, RZ, R14 ;  /* 0x000000ffff047224 */ /* 0x000fcc00078e000e */
[----:B------:R-:W0:Y:S01]  /*8950*/  LDC R31, c[0x0][0x610] ;  /* 0x00018400ff1f7b82 */ /* 0x000e220000000800 */
        /* <DEDUP_REMOVED lines=11> */
.L_x_296:
[----:B------:R-:W-:Y:S01]  /*8a10*/  ISETP.NE.AND P0, PT, R2, 0x1, PT ;  /* 0x000000010200780c */ /* 0x000fe20003f05270 */
[----:B0-----:R-:W-:Y:S01]  /*8a20*/  VIADD R7, R20, 0xffffffff ;  /* 0xffffffff14077836 */ /* 0x001fe20000000000 */
[----:B-12---:R-:W-:Y:S01]  /*8a30*/  SHF.R.U64 R0, R4, R27, R5 ;  /* 0x0000001b04007219 */ /* 0x006fe20000001205 */
[----:B------:R-:W-:Y:S01]  /*8a40*/  IMAD.MOV R13, RZ, RZ, -R13 ;  /* 0x000000ffff0d7224 */ /* 0x000fe200078e0a0d */
[----:B------:R-:W-:Y:S01]  /*8a50*/  LOP3.LUT R5, R10, R25, RZ, 0xc0, !PT ;  /* 0x000000190a057212 */ /* 0x000fe200078ec0ff */
[----:B------:R-:W-:Y:S02]  /*8a60*/  IMAD.MOV.U32 R4, RZ, RZ, 0x1 ;  /* 0x00000001ff047424 */ /* 0x000fe400078e00ff */
[----:B------:R-:W-:Y:S02]  /*8a70*/  IMAD.MOV R3, RZ, RZ, -R0 ;  /* 0x000000ffff037224 */ /* 0x000fe400078e0a00 */
[----:B------:R-:W-:Y:S01]  /*8a80*/  IMAD R154, R154, R0, R5 ;  /* 0x000000009a9a7224 */ /* 0x000fe200078e0205 */
[----:B------:R-:W-:Y:S01]  /*8a90*/  LOP3.LUT R5, R12, R7, RZ, 0xc0, !PT ;  /* 0x000000070c057212 */ /* 0x000fe200078ec0ff */
[----:B---3--:R-:W-:-:S02]  /*8aa0*/  IMAD R0, R3, R30, R14 ;  /* 0x0000001e03007224 */ /* 0x008fc400078e020e */
[----:B------:R-:W-:Y:S02]  /*8ab0*/  @P0 IMAD R21, R15, R13, R24 ;  /* 0x0000000d0f150224 */ /* 0x000fe400078e0218 */
[----:B------:R-:W-:Y:S01]  /*8ac0*/  IMAD R3, R0, R20, R5 ;  /* 0x0000001400037224 */ /* 0x000fe200078e0205 */
[----:B------:R-:W-:Y:S01]  /*8ad0*/  PRMT R0, R4, 0x7610, R0 ;  /* 0x0000761004007816 */ /* 0x000fe20000000000 */
[----:B------:R-:W-:-:S05]  /*8ae0*/  IMAD R154, R154, R31, R21 ;  /* 0x0000001f9a9a7224 */ /* 0x000fca00078e0215 */
[----:B------:R-:W-:Y:S02]  /*8af0*/  SEL R153, R3, R154, !P0 ;  /* 0x0000009a03997207 */ /* 0x000fe40004000000 */
[----:B------:R-:W-:-:S07]  /*8b00*/  SEL R154, R154, R3, !P0 ;  /* 0x000000039a9a7207 */ /* 0x000fce0004000000 */
.L_x_294:
[----:B------:R-:W-:-:S13]  /*8b10*/  LOP3.LUT P0, RZ, R0, 0xff, RZ, 0xc0, !PT ;  /* 0x000000ff00ff7812 */ /* 0x000fda000780c0ff */
[----:B------:R-:W-:Y:S05]  /*8b20*/  @P0 BRA `(.L_x_297) ;  /* 0xffffff8400e40947 */ /* 0x000fea000383ffff */
[----:B------:R-:W-:Y:S05]  /*8b30*/  EXIT ;  /* 0x000000000000794d */ /* 0x000fea0003800000 */
.L_x_8:
[----:B0-----:R-:W-:Y:S01]  /*8b40*/  ULDC.64 UR4, c[0x0][0x650] ;  /* 0x0001940000047ab9 */ /* 0x001fe20000000a00 */
        /* <DEDUP_REMOVED lines=25> */
.L_x_299:
[----:B------:R-:W0:Y:S01]  /*8ce0*/  LDC.64 R28, c[0x0][0x640] ;  /* 0x00019000ff1c7b82 */ /* 0x000e220000000a00 */
[-CC-:B------:R-:W-:Y:S01]  /*8cf0*/  SHF.R.U64 R22, R12, R6.reuse, R13.reuse ;  /* 0x000000060c167219 */ /* 0x180fe2000000120d */
[----:B------:R-:W-:Y:S01]  /*8d00*/  IMAD.MOV.U32 R30, RZ, RZ, 0x1 ;  /* 0x00000001ff1e7424 */ /* 0x000fe200078e00ff */
[----:B------:R-:W-:Y:S02]  /*8d10*/  SHF.R.U32.HI R6, RZ, R6, R13 ;  /* 0x00000006ff067219 */ /* 0x000fe4000001160d */
        /* <DEDUP_REMOVED lines=8> */
[----:B------:R-:W-:Y:S01]  /*8da0*/  IMAD.IADD R9, R9, 0x1, R11 ;  /* 0x0000000109097824 */ /* 0x000fe200078e020b */
[----:B0-----:R-:W-:-:S04]  /*8db0*/  ISETP.NE.U32.AND P0, PT, R28, RZ, PT ;  /* 0x000000ff1c00720c */ /* 0x001fc80003f05070 */
[----:B------:R-:W-:Y:S02]  /*8dc0*/  ISETP.NE.AND.EX P0, PT, R29, RZ, PT, P0 ;  /* 0x000000ff1d00720c */ /* 0x000fe40003f05300 */
[----:B------:R-:W0:Y:S01]  /*8dd0*/  LDC R20, c[0x0][0x600] ;  /* 0x00018000ff147b82 */ /* 0x000e220000000800 */
[-CC-:B-1----:R-:W-:Y:S01]  /*8de0*/  SHF.R.U64 R14, R8, R10.reuse, R9.reuse ;  /* 0x0000000a080e7219 */ /* 0x182fe20000001209 */
[----:B------:R-:W-:Y:S01]  /*8df0*/  IMAD.MOV.U32 R8, RZ, RZ, -0x1 ;  /* 0xffffffffff087424 */ /* 0x000fe200078e00ff */
[----:B------:R-:W-:-:S05]  /*8e00*/  SHF.R.U32.HI R9, RZ, R10, R9 ;  /* 0x0000000aff097219 */ /* 0x000fca0000011609 */
[----:B------:R-:W1:Y:S01]  /*8e10*/  LDC R24, c[0x0][0x648] ;  /* 0x00019200ff187b82 */ /* 0x000e620000000800 */
[-CC-:B--2---:R-:W-:Y:S02]  /*8e20*/  SHF.R.U64 R23, R14, R12.reuse, R9.reuse ;  /* 0x0000000c0e177219 */ /* 0x184fe40000001209 */
[----:B------:R-:W-:-:S05]  /*8e30*/  SHF.R.U32.HI R6, RZ, R12, R9 ;  /* 0x0000000cff067219 */ /* 0x000fca0000011609 */
[----:B------:R-:W2:Y:S01]  /*8e40*/  LDC R26, c[0x0][0x638] ;  /* 0x00018e00ff1a7b82 */ /* 0x000ea20000000800 */
[-C--:B---3--:R-:W-:Y:S02]  /*8e50*/  SHF.L.U32 R8, R8, R27.reuse, RZ ;  /* 0x0000001b08087219 */ /* 0x088fe400000006ff */
[-CC-:B------:R-:W-:Y:S02]  /*8e60*/  SHF.R.U64 R25, R23, R27.reuse, R6.reuse ;  /* 0x0000001b17197219 */ /* 0x180fe40000001206 */
[----:B------:R-:W-:Y:S02]  /*8e70*/  LOP3.LUT R32, RZ, R8, RZ, 0x33, !PT ;  /* 0x00000008ff207212 */ /* 0x000fe400078e33ff */
[----:B------:R-:W-:Y:S01]  /*8e80*/  SHF.R.U32.HI R9, RZ, R27, R6 ;  /* 0x0000001bff097219 */ /* 0x000fe20000011606 */
[----:B------:R-:W3:Y:S01]  /*8e90*/  LDC R31, c[0x0][0x610] ;  /* 0x00018400ff1f7b82 */ /* 0x000ee20000000800 */
[----:B------:R-:W-:Y:S01]  /*8ea0*/  IMAD.MOV.U32 R8, RZ, RZ, R25 ;  /* 0x000000ffff087224 */ /* 0x000fe200078e0019 */
[----:B------:R-:W-:Y:S06]  /*8eb0*/  @!P0 BRA `(.L_x_300) ;  /* 0x0000000000288947 */ /* 0x000fec0003800000 */
        /* <DEDUP_REMOVED lines=10> */
.L_x_300:
[----:B------:R-:W-:Y:S01]  /*8f60*/  ISETP.NE.AND P0, PT, R2, 0x1, PT ;  /* 0x000000010200780c */ /* 0x000fe20003f05270 */
[----:B------:R-:W-:Y:S01]  /*8f70*/  IMAD.MOV.U32 R13, RZ, RZ, R22 ;  /* 0x000000ffff0d7224 */ /* 0x000fe200078e0016 */
[----:B-1----:R-:W-:Y:S01]  /*8f80*/  SHF.R.U64 R6, R8, R24, R9 ;  /* 0x0000001808067219 */ /* 0x002fe20000001209 */
[----:B0-----:R-:W-:Y:S01]  /*8f90*/  VIADD R9, R20, 0xffffffff ;  /* 0xffffffff14097836 */ /* 0x001fe20000000000 */
[----:B------:R-:W-:Y:S02]  /*8fa0*/  SHF.L.U32 R30, R30, R27, RZ ;  /* 0x0000001b1e1e7219 */ /* 0x000fe400000006ff */
[----:B------:R-:W-:Y:S01]  /*8fb0*/  LOP3.LUT R5, R23, R32, RZ, 0xc0, !PT ;  /* 0x0000002017057212 */ /* 0x000fe200078ec0ff */
[----:B------:R-:W-:-:S04]  /*8fc0*/  IMAD.MOV R8, RZ, RZ, -R6 ;  /* 0x000000ffff087224 */ /* 0x000fc800078e0a06 */
[----:B------:R-:W-:Y:S01]  /*8fd0*/  IMAD R6, R30, R6, R5 ;  /* 0x000000061e067224 */ /* 0x000fe200078e0205 */
[----:B------:R-:W-:Y:S01]  /*8fe0*/  LOP3.LUT R5, R14, R9, RZ, 0xc0, !PT ;  /* 0x000000090e057212 */ /* 0x000fe200078ec0ff */
[----:B------:R-:W-:Y:S02]  /*8ff0*/  @P0 IMAD R3, R7, R21, R4 ;  /* 0x0000001507030224 */ /* 0x000fe400078e0204 */
[----:B--2---:R-:W-:Y:S02]  /*9000*/  IMAD R4, R8, R26, R25 ;  /* 0x0000001a08047224 */ /* 0x004fe400078e0219 */
[----:B---3--:R-:W-:Y:S02]  /*9010*/  IMAD R3, R6, R31, R3 ;  /* 0x0000001f06037224 */ /* 0x008fe400078e0203 */
[----:B------:R-:W-:Y:S02]  /*9020*/  IMAD R4, R4, R20, R5 ;  /* 0x0000001404047224 */ /* 0x000fe400078e0205 */
[----:B------:R-:W-:-:S03]  /*9030*/  IMAD.MOV.U32 R6, RZ, RZ, 0x1 ;  /* 0x00000001ff067424 */ /* 0x000fc600078e00ff */
[----:B------:R-:W-:Y:S02]  /*9040*/  SEL R20, R4, R3, !P0 ;  /* 0x0000000304147207 */ /* 0x000fe40004000000 */
[----:B------:R-:W-:-:S07]  /*9050*/  SEL R11, R3, R4, !P0 ;  /* 0x00000004030b7207 */ /* 0x000fce0004000000 */
.L_x_298:
[----:B------:R-:W-:-:S08]  /*9060*/  NOP ;  /* 0x0000000000007918 */ /* 0x000fd00000000000 */
[----:B------:R-:W0:-:S00]  /*9070*/  USETMAXREG.DEALLOC.CTAPOOL 0x28 ;  /* 0x00000028000079c8 */ /* 0x000e0000080e0500 */
[----:B0-----:R-:W-:-:S13]  /*9080*/  ISETP.NE.AND P0, PT, R0, RZ, PT ;  /* 0x000000ff0000720c */ /* 0x001fda0003f05270 */
[----:B------:R-:W-:Y:S05]  /*9090*/  @P0 EXIT ;  /* 0x000000000000094d */ /* 0x000fea0003800000 */
[----:B------:R-:W-:Y:S01]  /*90a0*/  LOP3.LUT P0, RZ, R6, 0xff, RZ, 0xc0, !PT ;  /* 0x000000ff06ff7812 */ /* 0x000fe2000780c0ff */
[----:B------:R-:W-:Y:S02]  /*90b0*/  IMAD.MOV.U32 R0, RZ, RZ, 0x1 ;  /* 0x00000001ff007424 */ /* 0x000fe400078e00ff */
[----:B------:R-:W-:-:S10]  /*90c0*/  IMAD.MOV.U32 R12, RZ, RZ, RZ ;  /* 0x000000ffff0c7224 */ /* 0x000fd400078e00ff */
[----:B------:R-:W-:Y:S05]  /*90d0*/  @!P0 BRA `(.L_x_301) ;  /* 0x0000000c00788947 */ /* 0x000fea0003800000 */
[----:B------:R-:W0:Y:S01]  /*90e0*/  LDC R0, c[0x0][0x28c] ;  /* 0x0000a300ff007b82 */ /* 0x000e220000000800 */
[----:B------:R-:W-:Y:S01]  /*90f0*/  ULDC UR5, c[0x0][0x658] ;  /* 0x0001960000057ab9 */ /* 0x000fe20000000800 */
[----:B------:R-:W-:Y:S01]  /*9100*/  UMOV UR11, 0xffffffff ;  /* 0xffffffff000b7882 */ /* 0x000fe20000000000 */
[----:B------:R-:W-:Y:S01]  /*9110*/  UMOV UR15, 0x1 ;  /* 0x00000001000f7882 */ /* 0x000fe20000000000 */
[----:B------:R-:W-:Y:S01]  /*9120*/  USHF.L.U32 UR11, UR11, UR5, URZ ;  /* 0x000000050b0b7299 */ /* 0x000fe2000800063f */
[----:B------:R-:W-:Y:S01]  /*9130*/  BSSY B0, `(.L_x_301) ;  /* 0x00000d8000007945 */ /* 0x000fe20003800000 */
[----:B------:R-:W-:Y:S01]  /*9140*/  ULDC UR9, c[0x0][0xc] ;  /* 0x0000030000097ab9 */ /* 0x000fe20000000800 */
[----:B------:R-:W-:Y:S01]  /*9150*/  ULDC UR12, c[0x0][0x10] ;  /* 0x00000400000c7ab9 */ /* 0x000fe20000000800 */
[----:B------:R-:W1:Y:S01]  /*9160*/  S2UR UR8, SR_CgaCtaId ;  /* 0x00000000000879c3 */ /* 0x000e620000008800 */
[----:B------:R-:W-:Y:S01]  /*9170*/  USHF.L.U32 UR5, UR15, UR5, URZ ;  /* 0x000000050f057299 */ /* 0x000fe2000800063f */
[----:B------:R-:W-:Y:S01]  /*9180*/  IMAD.MOV.U32 R10, RZ, RZ, 0x1 ;  /* 0x00000001ff0a7424 */ /* 0x000fe200078e00ff */
[----:B------:R-:W-:Y:S01]  /*9190*/  LOP3.LUT R9, R19, 0x2, RZ, 0xfc, !PT ;  /* 0x0000000213097812 */ /* 0x000fe200078efcff */
[----:B------:R-:W-:Y:S01]  /*91a0*/  IMAD.MOV.U32 R12, RZ, RZ, RZ ;  /* 0x000000ffff0c7224 */ /* 0x000fe200078e00ff */
[----:B------:R-:W-:Y:S01]  /*91b0*/  ULDC UR4, c[0x0][0x600] ;  /* 0x0001800000047ab9 */ /* 0x000fe20000000800 */
[----:B------:R-:W-:Y:S01]  /*91c0*/  UMOV UR20, 0x5 ;  /* 0x0000000500147882 */ /* 0x000fe20000000000 */
[----:B------:R-:W-:Y:S01]  /*91d0*/  UIADD3 UR4, UR4, -0x1, URZ ;  /* 0xffffffff04047890 */ /* 0x000fe2000fffe03f */
[----:B------:R-:W-:Y:S01]  /*91e0*/  ULDC.64 UR28, c[0x0][0x198] ;  /* 0x00006600001c7ab9 */ /* 0x000fe20000000a00 */
[----:B0-----:R-:W-:-:S05]  /*91f0*/  VIADD R0, R0, 0x3f ;  /* 0x0000003f00007836 */ /* 0x001fca0000000000 */
[----:B------:R-:W-:Y:S01]  /*9200*/  SHF.R.S32.HI R3, RZ, 0x1f, R0 ;  /* 0x0000001fff037819 */ /* 0x000fe20000011400 */
[----:B-1----:R-:W-:-:S03]  /*9210*/  ULOP3.LUT UR10, UR8, 0x1, URZ, 0xc0, !UPT ;  /* 0x00000001080a7892 */ /* 0x002fc6000f8ec03f */
[----:B------:R-:W-:Y:S01]  /*9220*/  LEA.HI R3, R3, R0, RZ, 0x6 ;  /* 0x0000000003037211 */ /* 0x000fe200078f30ff */
[----:B------:R-:W-:Y:S01]  /*9230*/  USHF.L.U32 UR7, UR8, 0xc, URZ ;  /* 0x0000000c08077899 */ /* 0x000fe2000800063f */
[----:B------:R-:W-:Y:S01]  /*9240*/  IMAD.MOV.U32 R0, RZ, RZ, 0x1 ;  /* 0x00000001ff007424 */ /* 0x000fe200078e00ff */
[----:B------:R-:W-:Y:S01]  /*9250*/  USHF.R.U32.HI UR27, URZ, 0x1, UR8 ;  /* 0x000000013f1b7899 */ /* 0x000fe20008011608 */
[----:B------:R-:W-:Y:S01]  /*9260*/  SHF.R.S32.HI R3, RZ, 0x6, R3 ;  /* 0x00000006ff037819 */ /* 0x000fe20000011403 */
[----:B------:R-:W-:Y:S02]  /*9270*/  USHF.L.U32 UR6, UR8, 0x6, URZ ;  /* 0x0000000608067899 */ /* 0x000fe4000800063f */
[----:B------:R-:W-:Y:S02]  /*9280*/  ULOP3.LUT UR8, UR8, 0xfffffffe, URZ, 0xc0, !UPT ;  /* 0xfffffffe08087892 */ /* 0x000fe4000f8ec03f */
[----:B------:R-:W-:Y:S01]  /*9290*/  UISETP.GT.U32.AND UP0, UPT, UR10, 0xffff, UPT ;  /* 0x0000ffff0a00788c */ /* 0x000fe2000bf04070 */
[----:B------:R-:W-:Y:S01]  /*92a0*/  VIADD R8, R3, 0x1 ;  /* 0x0000000103087836 */ /* 0x000fe20000000000 */
[----:B------:R-:W-:-:S02]  /*92b0*/  ULOP3.LUT UR13, UR7, 0x1000, URZ, 0xc0, !UPT ;  /* 0x00001000070d7892 */ /* 0x000fc4000f8ec03f */
[----:B------:R-:W-:Y:S02]  /*92c0*/  ULOP3.LUT UR7, URZ, UR11, URZ, 0x33, !UPT ;  /* 0x0000000b3f077292 */ /* 0x000fe4000f8e333f */
[----:B------:R-:W-:Y:S02]  /*92d0*/  USHF.L.U32 UR14, UR15, UR8, URZ ;  /* 0x000000080f0e7299 */ /* 0x000fe4000800063f */
[----:B------:R-:W-:Y:S02]  /*92e0*/  ULOP3.LUT UR11, UR8, 0x1, URZ, 0xfc, !UPT ;  /* 0x00000001080b7892 */ /* 0x000fe4000f8efc3f */
[----:B------:R-:W-:Y:S02]  /*92f0*/  UIMAD.WIDE.U32 UR8, UR9, UR12, URZ ;  /* 0x0000000c090872a5 */ /* 0x000fe4000f8e003f */
[----:B------:R-:W-:Y:S01]  /*9300*/  USEL UR10, UR10, 0xffff, !UP0 ;  /* 0x0000ffff0a0a7887 */ /* 0x000fe2000c000000 */
[----:B------:R-:W-:Y:S01]  /*9310*/  ULDC UR12, c[0x0][0x14] ;  /* 0x00000500000c7ab9 */ /* 0x000fe20000000800 */
[----:B------:R-:W-:-:S02]  /*9320*/  USHF.L.U32 UR11, UR15, UR11, URZ ;  /* 0x0000000b0f0b7299 */ /* 0x000fc4000800063f */
[----:B------:R-:W-:Y:S02]  /*9330*/  UIMAD.WIDE.U32 UR24, UR8, UR12, URZ ;  /* 0x0000000c081872a5 */ /* 0x000fe4000f8e003f */
[----:B------:R-:W-:Y:S02]  /*9340*/  UIMAD UR15, UR9, UR12, URZ ;  /* 0x0000000c090f72a4 */ /* 0x000fe4000f8e023f */
[----:B------:R-:W-:Y:S02]  /*9350*/  ULOP3.LUT UR10, UR10, 0xffff, URZ, 0xc0, !UPT ;  /* 0x0000ffff0a0a7892 */ /* 0x000fe4000f8ec03f */
[----:B------:R-:W-:Y:S02]  /*9360*/  ULEA UR30, UR27, 0x180, 0xd ;  /* 0x000001801b1e7891 */ /* 0x000fe4000f8e683f */
[----:B------:R-:W-:Y:S02]  /*9370*/  ULOP3.LUT UR6, UR6, 0x40, URZ, 0xc0, !UPT ;  /* 0x0000004006067892 */ /* 0x000fe4000f8ec03f */
[----:B------:R-:W-:-:S02]  /*9380*/  ULOP3.LUT UR13, UR13, 0x24180, URZ, 0xfc, !UPT ;  /* 0x000241800d0d7892 */ /* 0x000fc4000f8efc3f */
[----:B------:R-:W-:Y:S02]  /*9390*/  ULOP3.LUT UR14, UR14, UR11, URZ, 0xfc, !UPT ;  /* 0x0000000b0e0e7292 */ /* 0x000fe4000f8efc3f */
[----:B------:R-:W-:Y:S02]  /*93a0*/  UIADD3 UR15, UR25, UR15, URZ ;  /* 0x0000000f190f7290 */ /* 0x000fe4000fffe03f */
[----:B------:R-:W-:-:S12]  /*93b0*/  USHF.L.U32 UR20, UR20, UR10, URZ ;  /* 0x0000000a14147299 */ /* 0x000fd8000800063f */
.L_x_312:
[----:B------:R-:W-:-:S03]  /*93c0*/  UMOV UR8, 0xffffffff ;  /* 0xffffffff00087882 */ /* 0x000fc60000000000 */
[----:B------:R-:W-:Y:S05]  /*93d0*/  BRA.DIV UR8, `(.L_x_302) ;  /* 0x0000001208547947 */ /* 0x000fea000b800000 */
[----:B------:R-:W-:-:S13]  /*93e0*/  ELECT P6, URZ, PT ;  /* 0x00000000003f782f */ /* 0x000fda00038c0000 */
.L_x_328:
[----:B------:R-:W0:Y:S01]  /*93f0*/  LDC R4, c[0x0][0x28c] ;  /* 0x0000a300ff047b82 */ /* 0x000e220000000800 */
[----:B------:R-:W-:Y:S01]  /*9400*/  BSSY B1, `(.L_x_303) ;  /* 0x0000039000017945 */ /* 0x000fe20003800000 */
[----:B0-----:R-:W-:-:S13]  /*9410*/  ISETP.LT.OR P6, PT, R4, 0x1, !P6 ;  /* 0x000000010400780c */ /* 0x001fda00077c1670 */
[----:B------:R-:W-:Y:S05]  /*9420*/  @P6 BRA `(.L_x_304) ;  /* 0x0000000000d86947 */ /* 0x000fea0003800000 */
[----:B------:R-:W-:Y:S01]  /*9430*/  LEA R11, R11, UR27, 0x1 ;  /* 0x0000001b0b0b7c11 */ /* 0x000fe2000f8e08ff */
[----:B------:R-:W-:Y:S01]  /*9440*/  IMAD.MOV.U32 R22, RZ, RZ, RZ ;  /* 0x000000ffff167224 */ /* 0x000fe200078e00ff */
[----:B------:R-:W-:Y:S01]  /*9450*/  LEA R20, R20, UR6, 0x7 ;  /* 0x0000000614147c11 */ /* 0x000fe2000f8e38ff */
[----:B------:R-:W-:Y:S02]  /*9460*/  IMAD.MOV.U32 R4, RZ, RZ, R8 ;  /* 0x000000ffff047224 */ /* 0x000fe400078e0008 */
[----:B------:R-:W-:Y:S02]  /*9470*/  IMAD.MOV.U32 R5, RZ, RZ, R0 ;  /* 0x000000ffff057224 */ /* 0x000fe400078e0000 */
[----:B------:R-:W-:Y:S02]  /*9480*/  IMAD.MOV.U32 R6, RZ, RZ, R12 ;  /* 0x000000ffff067224 */ /* 0x000fe400078e000c */
[----:B------:R-:W-:-:S07]  /*9490*/  IMAD.SHL.U32 R15, R11, 0x80, RZ ;  /* 0x000000800b0f7824 */ /* 0x000fce00078e00ff */
.L_x_307:
[----:B------:R-:W0:Y:S01]  /*94a0*/  S2R R14, SR_CgaCtaId ;  /* 0x00000000000e7919 */ /* 0x000e220000008800 */
[----:B------:R-:W-:Y:S02]  /*94b0*/  MOV R7, 0x400 ;  /* 0x0000040000077802 */ /* 0x000fe40000000f00 */
[----:B------:R-:W-:-:S13]  /*94c0*/  LOP3.LUT P1, RZ, R18, 0x7f, RZ, 0xc0, !PT ;  /* 0x0000007f12ff7812 */ /* 0x000fda000782c0ff */
[----:B------:R-:W1:Y:S01]  /*94d0*/  @!P1 LDC R11, c[0x0][0x500] ;  /* 0x00014000ff0b9b82 */ /* 0x000e620000000800 */
[----:B0-----:R-:W-:Y:S02]  /*94e0*/  LEA R21, R14, R7, 0x18 ;  /* 0x000000070e157211 */ /* 0x001fe400078ec0ff */
[----:B------:R-:W-:-:S03]  /*94f0*/  SHF.L.U32 R7, R5, 0x1f, RZ ;  /* 0x0000001f05077819 */ /* 0x000fc600000006ff */
[----:B------:R-:W-:-:S04]  /*9500*/  IMAD R14, R6, 0x8, R21 ;  /* 0x00000008060e7824 */ /* 0x000fc800078e0215 */
[----:B------:R-:W0:Y:S02]  /*9510*/  SYNCS.PHASECHK.TRANS64.TRYWAIT P0, [R14+URZ+0x48], R7 ;  /* 0x000048070e0075a7 */ /* 0x000e24000800017f */
[----:B01----:R-:W-:Y:S05]  /*9520*/  @!P0 BRA `(.L_x_305) ;  /* 0x0000001000208947 */ /* 0x003fea0003800000 */
.L_x_329:
[----:B0-----:R-:W-:Y:S01]  /*9530*/  PRMT R7, R9, 0x9910, RZ ;  /* 0x0000991009077816 */ /* 0x001fe200000000ff */
[----:B------:R0:W-:Y:S03]  /*9540*/  @!P1 SYNCS.ARRIVE.TRANS64 RZ, [R14+URZ], R11 ;  /* 0x0000000b0eff99a7 */ /* 0x0001e6000800003f */
[----:B------:R-:W-:-:S13]  /*9550*/  ISETP.NE.AND P0, PT, R7, 0x2, PT ;  /* 0x000000020700780c */ /* 0x000fda0003f05270 */
[----:B0-----:R-:W-:Y:S05]  /*9560*/  @P0 BRA `(.L_x_306) ;  /* 0x0000000000040947 */ /* 0x001fea0003800000 */
[----:B------:R-:W-:Y:S01]  /*9570*/  BPT.TRAP 0x1 ;  /* 0x000000040000795c */ /* 0x000fe20000300000 */
.L_x_306:
[----:B------:R-:W-:Y:S01]  /*9580*/  R2UR UR11, R6 ;  /* 0x00000000060b72ca */ /* 0x000fe200000e0000 */
[----:B------:R-:W-:Y:S01]  /*9590*/  VIADD R4, R4, 0xffffffff ;  /* 0xffffffff04047836 */ /* 0x000fe20000000000 */
[----:B------:R-:W-:Y:S01]  /*95a0*/  R2UR UR22, R21 ;  /* 0x00000000151672ca */ /* 0x000fe200000e0000 */
[----:B------:R-:W-:Y:S01]  /*95b0*/  UIADD3 UR16, UP0, UR28, 0xf0, URZ ;  /* 0x000000f01c107890 */ /* 0x000fe2000ff1e03f */
[----:B------:R-:W-:Y:S01]  /*95c0*/  R2UR UR23, R15 ;  /* 0x000000000f1772ca */ /* 0x000fe200000e0000 */
[----:B------:R-:W-:Y:S01]  /*95d0*/  UIADD3 UR32, UP1, UR28, 0x1f0, URZ ;  /* 0x000001f01c207890 */ /* 0x000fe2000ff3e03f */
[----:B------:R-:W-:Y:S01]  /*95e0*/  R2UR UR9, R14 ;  /* 0x000000000e0972ca */ /* 0x000fe200000e0000 */
[----:B------:R-:W-:Y:S01]  /*95f0*/  UIADD3.X UR17, URZ, UR29, URZ, UP0, !UPT ;  /* 0x0000001d3f117290 */ /* 0x000fe200087fe43f */
[----:B------:R-:W-:Y:S01]  /*9600*/  R2UR UR10, R22 ;  /* 0x00000000160a72ca */ /* 0x000fe200000e0000 */
[----:B------:R-:W-:Y:S01]  /*9610*/  UPRMT UR21, URZ, 0x5410, UR20 ;  /* 0x000054103f157896 */ /* 0x000fe20008000014 */
[----:B------:R-:W-:Y:S01]  /*9620*/  R2UR UR12, R13 ;  /* 0x000000000d0c72ca */ /* 0x000fe200000e0000 */
[----:B------:R-:W-:Y:S01]  /*9630*/  VIADD R6, R6, 0x1 ;  /* 0x0000000106067836 */ /* 0x000fe20000000000 */
[----:B------:R-:W-:Y:S01]  /*9640*/  R2UR UR26, R20 ;  /* 0x00000000141a72ca */ /* 0x000fe200000e0000 */
[----:B------:R-:W-:Y:S01]  /*9650*/  ULEA UR8, UR11, UR30, 0xe ;  /* 0x0000001e0b087291 */ /* 0x000fe2000f8e703f */
[----:B------:R-:W-:Y:S01]  /*9660*/  ISETP.GT.AND P1, PT, R4, 0x1, PT ;  /* 0x000000010400780c */ /* 0x000fe20003f24270 */
[----:B------:R-:W-:Y:S01]  /*9670*/  ULEA UR11, UR11, UR13, 0xd ;  /* 0x0000000d0b0b7291 */ /* 0x000fe2000f8e683f */
[----:B------:R-:W-:Y:S01]  /*9680*/  ISETP.NE.AND P0, PT, R6, 0x9, PT ;  /* 0x000000090600780c */ /* 0x000fe20003f05270 */
[----:B------:R-:W-:Y:S01]  /*9690*/  UIADD3 UR8, UR22, UR8, URZ ;  /* 0x0000000816087290 */ /* 0x000fe2000fffe03f */
[----:B------:R-:W-:Y:S01]  /*96a0*/  VIADD R22, R22, 0x40 ;  /* 0x0000004016167836 */ /* 0x000fe20000000000 */
[----:B------:R-:W-:Y:S01]  /*96b0*/  UIADD3 UR22, UR22, UR11, URZ ;  /* 0x0000000b16167290 */ /* 0x000fe2000fffe03f */
[----:B------:R-:W-:Y:S01]  /*96c0*/  SEL R14, RZ, 0x1, P0 ;  /* 0x00000001ff0e7807 */ /* 0x000fe20000000000 */
[----:B------:R-:W-:Y:S01]  /*96d0*/  UPRMT UR31, URZ, 0x5410, UR14 ;  /* 0x000054103f1f7896 */ /* 0x000fe2000800000e */
[----:B------:R-:W-:Y:S01]  /*96e0*/  SEL R6, R6, RZ, P0 ;  /* 0x000000ff06067207 */ /* 0x000fe20000000000 */
[----:B------:R-:W-:Y:S01]  /*96f0*/  UIADD3.X UR33, URZ, UR29, URZ, UP1, !UPT ;  /* 0x0000001d3f217290 */ /* 0x000fe20008ffe43f */
[----:B------:R-:W-:Y:S01]  /*9700*/  LOP3.LUT R5, R5, R14, RZ, 0x3c, !PT ;  /* 0x0000000e05057212 */ /* 0x000fe200078e3cff */
[----:B------:R-:W-:Y:S01]  /*9710*/  UMOV UR18, 0x0 ;  /* 0x0000000000127882 */ /* 0x000fe20000000000 */
[----:B------:R-:W-:Y:S01]  /*9720*/  UMOV UR19, 0x10000000 ;  /* 0x1000000000137882 */ /* 0x000fe20000000000 */
[----:B------:R-:W-:-:S02]  /*9730*/  UMOV UR11, UR23 ;  /* 0x00000017000b7c82 */ /* 0x000fc40008000000 */
[----:B------:R0:W-:Y:S02]  /*9740*/  UTMALDG.3D.MULTICAST [UR8], [UR16], UR21, desc[UR18] ;  /* 0x00001208100073b4 */ /* 0x0001e40008011815 */
[----:B0-----:R-:W-:Y:S01]  /*9750*/  UMOV UR8, UR22 ;  /* 0x0000001600087c82 */ /* 0x001fe20008000000 */
[----:B------:R-:W-:Y:S02]  /*9760*/  UMOV UR11, UR26 ;  /* 0x0000001a000b7c82 */ /* 0x000fe40008000000 */
[----:B------:R0:W-:Y:S02]  /*9770*/  UTMALDG.3D.MULTICAST [UR8], [UR32], UR31, desc[UR18] ;  /* 0x00001208200073b4 */ /* 0x0001e4000801181f */
[----:B0-----:R-:W-:Y:S05]  /*9780*/  @P1 BRA `(.L_x_307) ;  /* 0xfffffffc00441947 */ /* 0x001fea000383ffff */
.L_x_304:
[----:B------:R-:W-:Y:S05]  /*9790*/  BSYNC B1 ;  /* 0x0000000000017941 */ /* 0x000fea0003800000 */
.L_x_303:
[----:B------:R-:W-:Y:S01]  /*97a0*/  LOP3.LUT P1, RZ, R10, 0xff, RZ, 0xc0, !PT ;  /* 0x000000ff0aff7812 */ /* 0x000fe2000782c0ff */
[C---:B------:R-:W-:Y:S01]  /*97b0*/  IMAD.IADD R12, R3.reuse, 0x1, R12 ;  /* 0x00000001030c7824 */ /* 0x040fe200078e020c */
[----:B------:R-:W-:Y:S01]  /*97c0*/  ULDC.64 UR8, c[0x0][0x650] ;  /* 0x0001940000087ab9 */ /* 0x000fe20000000a00 */
[C---:B------:R-:W-:Y:S01]  /*97d0*/  ISETP.GE.U32.AND P2, PT, R3.reuse, 0x9, PT ;  /* 0x000000090300780c */ /* 0x040fe20003f46070 */
[----:B------:R-:W-:Y:S01]  /*97e0*/  BSSY B1, `(.L_x_308) ;  /* 0x000006a000017945 */ /* 0x000fe20003800000 */
[----:B------:R-:W-:Y:S01]  /*97f0*/  IMAD.MOV.U32 R11, RZ, RZ, -0x1 ;  /* 0xffffffffff0b7424 */ /* 0x000fe200078e00ff */
[----:B------:R-:W-:Y:S01]  /*9800*/  ISETP.GT.U32.AND P0, PT, R12, 0x8, PT ;  /* 0x000000080c00780c */ /* 0x000fe20003f04070 */
[----:B------:R-:W-:Y:S01]  /*9810*/  IMAD.MOV.U32 R20, RZ, RZ, -0x1 ;  /* 0xffffffffff147424 */ /* 0x000fe200078e00ff */
[----:B------:R-:W-:Y:S01]  /*9820*/  PRMT R10, RZ, 0x7610, R10 ;  /* 0x00007610ff0a7816 */ /* 0x000fe2000000000a */
[----:B------:R-:W-:Y:S01]  /*9830*/  IMAD.MOV.U32 R13, RZ, RZ, -0x1 ;  /* 0xffffffffff0d7424 */ /* 0x000fe200078e00ff */
[----:B------:R-:W-:-:S03]  /*9840*/  ISETP.LT.U32.AND P0, PT, R3, 0x9, P0 ;  /* 0x000000090300780c */ /* 0x000fc60000701070 */
[----:B------:R-:W0:Y:S01]  /*9850*/  @P1 S2R R5, SR_CgaCtaId ;  /* 0x0000000000051919 */ /* 0x000e220000008800 */
[----:B------:R-:W-:-:S04]  /*9860*/  @P1 MOV R4, 0x400 ;  /* 0x0000040000041802 */ /* 0x000fc80000000f00 */
[----:B0-----:R-:W-:Y:S01]  /*9870*/  @P1 LEA R6, R5, R4, 0x18 ;  /* 0x0000000405061211 */ /* 0x001fe200078ec0ff */
[----:B------:R-:W-:-:S03]  /*9880*/  IMAD.WIDE.U32 R4, R12, 0x38e38e39, RZ ;  /* 0x38e38e390c047825 */ /* 0x000fc600078e00ff */
[----:B------:R0:W-:Y:S01]  /*9890*/  @P1 SYNCS.ARRIVE.TRANS64.A1T0 RZ, [R6+URZ+0xa8], RZ ;  /* 0x0000a8ff06ff19a7 */ /* 0x0001e2000810003f */
[----:B------:R-:W-:Y:S02]  /*98a0*/  IADD3 R16, P1, R16, UR24, RZ ;  /* 0x0000001810107c10 */ /* 0x000fe4000ff3e0ff */
[----:B------:R-:W-:Y:S02]  /*98b0*/  SHF.R.U32.HI R7, RZ, 0x1, R5 ;  /* 0x00000001ff077819 */ /* 0x000fe40000011605 */
[----:B------:R-:W-:Y:S02]  /*98c0*/  SEL R5, RZ, 0x1, !P0 ;  /* 0x00000001ff057807 */ /* 0x000fe40004000000 */
[----:B------:R-:W-:Y:S01]  /*98d0*/  IADD3.X R17, R17, UR15, RZ, P1, !PT ;  /* 0x0000000f11117c10 */ /* 0x000fe20008ffe4ff */
[----:B------:R-:W-:Y:S01]  /*98e0*/  IMAD R12, R7, -0x9, R12 ;  /* 0xfffffff7070c7824 */ /* 0x000fe200078e020c */
[----:B------:R-:W-:Y:S02]  /*98f0*/  ISETP.GE.U32.AND P0, PT, R16, UR8, PT ;  /* 0x0000000810007c0c */ /* 0x000fe4000bf06070 */
[----:B------:R-:W-:-:S02]  /*9900*/  LOP3.LUT R0, R0, R5, RZ, 0x3c, !PT ;  /* 0x0000000500007212 */ /* 0x000fc400078e3cff */
[----:B------:R-:W-:Y:S02]  /*9910*/  ISETP.GE.U32.AND.EX P0, PT, R17, UR9, PT, P0 ;  /* 0x0000000911007c0c */ /* 0x000fe4000bf06100 */
[----:B------:R-:W-:Y:S02]  /*9920*/  @P2 LOP3.LUT R0, R0, 0x1, R7, 0x78, !PT ;  /* 0x0000000100002812 */ /* 0x000fe400078e7807 */
[----:B------:R-:W-:-:S09]  /*9930*/  PRMT R4, RZ, 0x7610, R4 ;  /* 0x00007610ff047816 */ /* 0x000fd20000000004 */
[----:B0-----:R-:W-:Y:S05]  /*9940*/  @P0 BRA `(.L_x_309) ;  /* 0x00000004004c0947 */ /* 0x001fea0003800000 */
[----:B------:R-:W0:Y:S01]  /*9950*/  S2R R14, SR_CTAID.X ;  /* 0x00000000000e7919 */ /* 0x000e220000002500 */
[----:B------:R-:W-:Y:S01]  /*9960*/  ULDC.64 UR8, c[0x0][0x628] ;  /* 0x00018a0000087ab9 */ /* 0x000fe20000000a00 */
[----:B------:R-:W1:Y:S01]  /*9970*/  LDC R15, c[0x0][0x144] ;  /* 0x00005100ff0f7b82 */ /* 0x000e620000000800 */
[----:B------:R-:W-:Y:S01]  /*9980*/  ISETP.NE.U32.AND P0, PT, RZ, UR8, PT ;  /* 0x00000008ff007c0c */ /* 0x000fe2000bf05070 */
[----:B------:R-:W2:Y:S01]  /*9990*/  S2R R11, SR_CTAID.Y ;  /* 0x00000000000b7919 */ /* 0x000ea20000002600 */
[----:B------:R-:W-:Y:S01]  /*99a0*/  ULDC UR10, c[0x0][0x150] ;  /* 0x00005400000a7ab9 */ /* 0x000fe20000000800 */
[----:B------:R-:W-:Y:S01]  /*99b0*/  ULDC UR11, c[0x0][0x630] ;  /* 0x00018c00000b7ab9 */ /* 0x000fe20000000800 */
[----:B------:R-:W-:Y:S01]  /*99c0*/  ISETP.NE.AND.EX P0, PT, RZ, UR9, PT, P0 ;  /* 0x00000009ff007c0c */ /* 0x000fe2000bf05300 */
[----:B------:R-:W-:Y:S01]  /*99d0*/  IMAD.MOV.U32 R4, RZ, RZ, R16 ;  /* 0x000000ffff047224 */ /* 0x000fe200078e0010 */
[----:B0-----:R-:W-:-:S05]  /*99e0*/  I2FP.F32.U32 R5, R14 ;  /* 0x0000000e00057245 */ /* 0x001fca0000201000 */
[----:B------:R-:W-:Y:S01]  /*99f0*/  FMUL R20, R5, UR10 ;  /* 0x0000000a05147c20 */ /* 0x000fe20008400000 */
[----:B------:R-:W-:-:S05]  /*9a00*/  IMAD.MOV.U32 R5, RZ, RZ, R17 ;  /* 0x000000ffff057224 */ /* 0x000fca00078e0011 */
[----:B--2---:R-:W-:Y:S05]  /*9a10*/  @!P0 BRA `(.L_x_310) ;  /* 0x0000000000288947 */ /* 0x004fea0003800000 */
[----:B------:R-:W-:Y:S02]  /*9a20*/  ULDC UR10, c[0x0][0x634] ;  /* 0x00018d00000a7ab9 */ /* 0x000fe40000000800 */
[----:B------:R-:W-:-:S05]  /*9a30*/  IADD3 R5, P0, R16, UR10, RZ ;  /* 0x0000000a10057c10 */ /* 0x000fca000ff1e0ff */
[----:B------:R-:W-:-:S04]  /*9a40*/  IMAD.X R13, RZ, RZ, R17, P0 ;  /* 0x000000ffff0d7224 */ /* 0x000fc800000e0611 */
[----:B------:R-:W-:-:S04]  /*9a50*/  IMAD.WIDE.U32 R6, R13, UR8, RZ ;  /* 0x000000080d067c25 */ /* 0x000fc8000f8e00ff */
[----:B------:R-:W-:-:S04]  /*9a60*/  IMAD.WIDE.U32 R6, P0, R5, UR9, R6 ;  /* 0x0000000905067c25 */ /* 0x000fc8000f800006 */
[----:B------:R-:W-:-:S04]  /*9a70*/  IMAD.WIDE.U32 R4, R5, UR8, RZ ;  /* 0x0000000805047c25 */ /* 0x000fc8000f8e00ff */
[----:B------:R-:W-:Y:S01]  /*9a80*/  IMAD.MOV.U32 R4, RZ, RZ, R7 ;  /* 0x000000ffff047224 */ /* 0x000fe200078e0007 */
[----:B------:R-:W-:Y:S01]  /*9a90*/  IADD3 RZ, P1, R5, R6, RZ ;  /* 0x0000000605ff7210 */ /* 0x000fe20007f3e0ff */
[----:B------:R-:W-:-:S04]  /*9aa0*/  IMAD.X R5, RZ, RZ, RZ, P0 ;  /* 0x000000ffff057224 */ /* 0x000fc800000e06ff */
[----:B------:R-:W-:-:S08]  /*9ab0*/  IMAD.WIDE.U32.X R4, R13, UR9, R4, P1 ;  /* 0x000000090d047c25 */ /* 0x000fd000088e0404 */
.L_x_310:
[--C-:B------:R-:W-:Y:S01]  /*9ac0*/  SHF.R.U64 R13, R4, UR11, R5.reuse ;  /* 0x0000000b040d7c19 */ /* 0x100fe20008001205 */
[----:B------:R-:W0:Y:S01]  /*9ad0*/  F2I.U32.TRUNC.NTZ R20, R20 ;  /* 0x0000001400147305 */ /* 0x000e22000020f000 */
[----:B------:R-:W-:Y:S01]  /*9ae0*/  SHF.R.U32.HI R4, RZ, UR11, R5 ;  /* 0x0000000bff047c19 */ /* 0x000fe20008011605 */
[----:B------:R-:W-:Y:S01]  /*9af0*/  ULDC.64 UR8, c[0x0][0x620] ;  /* 0x0001880000087ab9 */ /* 0x000fe20000000a00 */
[----:B------:R-:W-:Y:S01]  /*9b00*/  IADD3 R7, P0, RZ, -R13, RZ ;  /* 0x8000000dff077210 */ /* 0x000fe20007f1e0ff */
[----:B------:R-:W-:Y:S01]  /*9b10*/  ULDC.64 UR10, c[0x0][0x640] ;  /* 0x00019000000a7ab9 */ /* 0x000fe20000000a00 */
[----:B------:R-:W2:Y:S03]  /*9b20*/  LDC R22, c[0x0][0x148] ;  /* 0x00005200ff167b82 */ /* 0x000ea60000000800 */
[----:B------:R-:W-:Y:S01]  /*9b30*/  IMAD.X R4, RZ, RZ, ~R4, P0 ;  /* 0x000000ffff047224 */ /* 0x000fe200000e0e04 */
[----:B------:R-:W-:-:S03]  /*9b40*/  ISETP.NE.U32.AND P0, PT, RZ, UR10, PT ;  /* 0x0000000aff007c0c */ /* 0x000fc6000bf05070 */
[----:B------:R-:W-:Y:S01]  /*9b50*/  IMAD R6, R4, UR8, RZ ;  /* 0x0000000804067c24 */ /* 0x000fe2000f8e02ff */
[----:B------:R-:W-:Y:S01]  /*9b60*/  ISETP.NE.AND.EX P0, PT, RZ, UR11, PT, P0 ;  /* 0x0000000bff007c0c */ /* 0x000fe2000bf05300 */
[----:B------:R-:W-:Y:S01]  /*9b70*/  IMAD.WIDE.U32 R4, R7, UR8, R16 ;  /* 0x0000000807047c25 */ /* 0x000fe2000f8e0010 */
[----:B------:R-:W-:-:S03]  /*9b80*/  ULDC UR8, c[0x0][0x618] ;  /* 0x0001860000087ab9 */ /* 0x000fc60000000800 */
[----:B------:R-:W-:Y:S01]  /*9b90*/  IMAD R7, R7, UR9, R6 ;  /* 0x0000000907077c24 */ /* 0x000fe2000f8e0206 */
[----:B------:R-:W-:Y:S01]  /*9ba0*/  ULDC UR9, c[0x0][0x154] ;  /* 0x0000550000097ab9 */ /* 0x000fe20000000800 */
[----:B0-----:R-:W-:Y:S02]  /*9bb0*/  IMAD.MOV R6, RZ, RZ, -R20 ;  /* 0x000000ffff067224 */ /* 0x001fe400078e0a14 */
[----:B------:R-:W-:Y:S02]  /*9bc0*/  IMAD.IADD R5, R5, 0x1, R7 ;  /* 0x0000000105057824 */ /* 0x000fe400078e0207 */
[----:B-1----:R-:W-:Y:S01]  /*9bd0*/  IMAD R14, R15, R6, R14 ;  /* 0x000000060f0e7224 */ /* 0x002fe200078e020e */
[----:B------:R-:W-:Y:S02]  /*9be0*/  I2FP.F32.U32 R6, R11 ;  /* 0x0000000b00067245 */ /* 0x000fe40000201000 */
[--C-:B------:R-:W-:Y:S02]  /*9bf0*/  SHF.R.U64 R15, R4, UR8, R5.reuse ;  /* 0x00000008040f7c19 */ /* 0x100fe40008001205 */
[----:B------:R-:W-:Y:S01]  /*9c00*/  SHF.R.U32.HI R4, RZ, UR8, R5 ;  /* 0x00000008ff047c19 */ /* 0x000fe20008011605 */
[----:B------:R-:W-:Y:S01]  /*9c10*/  FMUL R6, R6, UR9 ;  /* 0x0000000906067c20 */ /* 0x000fe20008400000 */
[----:B------:R-:W-:-:S02]  /*9c20*/  ULDC UR8, c[0x0][0x608] ;  /* 0x0001820000087ab9 */ /* 0x000fc40000000800 */
[--C-:B------:R-:W-:Y:S01]  /*9c30*/  SHF.R.U64 R21, R15, UR8, R4.reuse ;  /* 0x000000080f157c19 */ /* 0x100fe20008001204 */
[----:B------:R0:W1:Y:S01]  /*9c40*/  F2I.U32.TRUNC.NTZ R24, R6 ;  /* 0x0000000600187305 */ /* 0x000062000020f000 */
[----:B------:R-:W-:Y:S01]  /*9c50*/  SHF.R.U32.HI R4, RZ, UR8, R4 ;  /* 0x00000008ff047c19 */ /* 0x000fe20008011604 */
[----:B------:R-:W-:-:S03]  /*9c60*/  ULDC UR8, c[0x0][0x658] ;  /* 0x0001960000087ab9 */ /* 0x000fc60000000800 */
[--C-:B------:R-:W-:Y:S02]  /*9c70*/  SHF.R.U64 R20, R21, UR8, R4.reuse ;  /* 0x0000000815147c19 */ /* 0x100fe40008001204 */
[----:B------:R-:W-:-:S03]  /*9c80*/  SHF.R.U32.HI R23, RZ, UR8, R4 ;  /* 0x00000008ff177c19 */ /* 0x000fc60008011604 */
[----:B------:R-:W-:Y:S02]  /*9c90*/  IMAD.MOV.U32 R4, RZ, RZ, R20 ;  /* 0x000000ffff047224 */ /* 0x000fe400078e0014 */
[----:B------:R-:W-:Y:S01]  /*9ca0*/  IMAD.MOV.U32 R5, RZ, RZ, R23 ;  /* 0x000000ffff057224 */ /* 0x000fe200078e0017 */
[----:B0-----:R-:W-:Y:S06]  /*9cb0*/  @!P0 BRA `(.L_x_311) ;  /* 0x0000000000288947 */ /* 0x001fec0003800000 */
        /* <DEDUP_REMOVED lines=10> */
.L_x_311:
[----:B------:R-:W-:Y:S01]  /*9d60*/  ISETP.NE.AND P0, PT, R2, 0x1, PT ;  /* 0x000000010200780c */ /* 0x000fe20003f05270 */
[----:B------:R-:W-:Y:S01]  /*9d70*/  ULDC UR8, c[0x0][0x648] ;  /* 0x0001920000087ab9 */ /* 0x000fe20000000800 */
[----:B-1----:R-:W-:Y:S01]  /*9d80*/  IMAD.MOV R24, RZ, RZ, -R24 ;  /* 0x000000ffff187224 */ /* 0x002fe200078e0a18 */
[----:B------:R-:W-:Y:S01]  /*9d90*/  SHF.R.U64 R4, R4, UR8, R5 ;  /* 0x0000000804047c19 */ /* 0x000fe20008001205 */
[----:B------:R-:W-:Y:S01]  /*9da0*/  ULDC UR8, c[0x0][0x638] ;  /* 0x00018e0000087ab9 */ /* 0x000fe20000000800 */
[----:B------:R-:W-:Y:S01]  /*9db0*/  LOP3.LUT R21, R21, UR7, RZ, 0xc0, !PT ;  /* 0x0000000715157c12 */ /* 0x000fe2000f8ec0ff */
[----:B------:R-:W-:Y:S02]  /*9dc0*/  ULDC UR9, c[0x0][0x610] ;  /* 0x0001840000097ab9 */ /* 0x000fe40000000800 */
[----:B------:R-:W-:Y:S02]  /*9dd0*/  IMAD.MOV R5, RZ, RZ, -R4 ;  /* 0x000000ffff057224 */ /* 0x000fe400078e0a04 */
[----:B------:R-:W-:-:S02]  /*9de0*/  IMAD R21, R4, UR5, R21 ;  /* 0x0000000504157c24 */ /* 0x000fc4000f8e0215 */
[----:B------:R-:W-:Y:S01]  /*9df0*/  IMAD R20, R5, UR8, R20 ;  /* 0x0000000805147c24 */ /* 0x000fe2000f8e0214 */
[----:B------:R-:W-:Y:S01]  /*9e00*/  ULDC UR8, c[0x0][0x600] ;  /* 0x0001800000087ab9 */ /* 0x000fe20000000800 */
[----:B--2---:R-:W-:Y:S01]  /*9e10*/  @P0 IMAD R14, R22, R24, R11 ;  /* 0x00000018160e0224 */ /* 0x004fe200078e020b */
[----:B------:R-:W-:Y:S01]  /*9e20*/  LOP3.LUT R11, R15, UR4, RZ, 0xc0, !PT ;  /* 0x000000040f0b7c12 */ /* 0x000fe2000f8ec0ff */
[----:B------:R-:W-:Y:S02]  /*9e30*/  IMAD.MOV.U32 R4, RZ, RZ, 0x1 ;  /* 0x00000001ff047424 */ /* 0x000fe400078e00ff */
[----:B------:R-:W-:Y:S02]  /*9e40*/  IMAD R14, R21, UR9, R14 ;  /* 0x00000009150e7c24 */ /* 0x000fe4000f8e020e */
[----:B------:R-:W-:-:S05]  /*9e50*/  IMAD R11, R20, UR8, R11 ;  /* 0x00000008140b7c24 */ /* 0x000fca000f8e020b */
[----:B------:R-:W-:Y:S02]  /*9e60*/  SEL R20, R11, R14, !P0 ;  /* 0x0000000e0b147207 */ /* 0x000fe40004000000 */
[----:B------:R-:W-:-:S07]  /*9e70*/  SEL R11, R14, R11, !P0 ;  /* 0x0000000b0e0b7207 */ /* 0x000fce0004000000 */
.L_x_309:
[----:B------:R-:W-:Y:S05]  /*9e80*/  BSYNC B1 ;  /* 0x0000000000017941 */ /* 0x000fea0003800000 */
.L_x_308:
[----:B------:R-:W-:-:S13]  /*9e90*/  LOP3.LUT P0, RZ, R4, 0xff, RZ, 0xc0, !PT ;  /* 0x000000ff04ff7812 */ /* 0x000fda000780c0ff */
[----:B------:R-:W-:Y:S05]  /*9ea0*/  @P0 BRA `(.L_x_312) ;  /* 0xfffffff400440947 */ /* 0x000fea000383ffff */
[----:B------:R-:W-:Y:S05]  /*9eb0*/  BSYNC B0 ;  /* 0x0000000000007941 */ /* 0x000fea0003800000 */
.L_x_301:
[----:B------:R-:W-:-:S03]  /*9ec0*/  UMOV UR8, 0xffffffff ;  /* 0xffffffff00087882 */ /* 0x000fc60000000000 */
[----:B------:R-:W-:Y:S05]  /*9ed0*/  BRA.DIV UR8, `(.L_x_313) ;  /* 0x0000000608c87947 */ /* 0x000fea000b800000 */
[----:B------:R-:W-:-:S13]  /*9ee0*/  ELECT P6, URZ, PT ;  /* 0x00000000003f782f */ /* 0x000fda00038c0000 */
.L_x_332:
[----:B------:R-:W-:Y:S04]  /*9ef0*/  BSSY B0, `(.L_x_314) ;  /* 0x0000058000007945 */ /* 0x000fe80003800000 */
[----:B------:R-:W-:Y:S05]  /*9f00*/  @!P6 BRA `(.L_x_315) ;  /* 0x000000040058e947 */ /* 0x000fea0003800000 */
[----:B------:R-:W-:-:S04]  /*9f10*/  LOP3.LUT R19, R19, 0x2, RZ, 0xfc, !PT ;  /* 0x0000000213137812 */ /* 0x000fc800078efcff */
[----:B------:R-:W-:-:S13]  /*9f20*/  ISETP.NE.AND P0, PT, R19, 0x3, PT ;  /* 0x000000031300780c */ /* 0x000fda0003f05270 */
[----:B------:R-:W-:Y:S05]  /*9f30*/  @!P0 BRA `(.L_x_316) ;  /* 0x0000000000048947 */ /* 0x000fea0003800000 */
[----:B------:R-:W-:Y:S01]  /*9f40*/  BPT.TRAP 0x1 ;  /* 0x000000040000795c */ /* 0x000fe20000300000 */
.L_x_316:
[----:B------:R-:W0:Y:S01]  /*9f50*/  S2R R3, SR_CgaCtaId ;  /* 0x0000000000037919 */ /* 0x000e220000008800 */
[----:B------:R-:W-:-:S04]  /*9f60*/  MOV R2, 0x400 ;  /* 0x0000040000027802 */ /* 0x000fc80000000f00 */
[----:B0-----:R-:W-:Y:S02]  /*9f70*/  LEA R3, R3, R2, 0x18 ;  /* 0x0000000203037211 */ /* 0x001fe400078ec0ff */
[----:B------:R-:W-:-:S03]  /*9f80*/  SHF.L.U32 R2, R0, 0x1f, RZ ;  /* 0x0000001f00027819 */ /* 0x000fc600000006ff */
[----:B------:R-:W-:-:S04]  /*9f90*/  VIADD R3, R3, 0x48 ;  /* 0x0000004803037836 */ /* 0x000fc80000000000 */
[C---:B------:R-:W-:Y:S02]  /*9fa0*/  IMAD R7, R12.reuse, 0x8, R3 ;  /* 0x000000080c077824 */ /* 0x040fe400078e0203 */
[----:B------:R-:W-:Y:S02]  /*9fb0*/  VIADD R12, R12, 0x1 ;  /* 0x000000010c0c7836 */ /* 0x000fe40000000000 */
[----:B------:R-:W0:Y:S03]  /*9fc0*/  SYNCS.PHASECHK.TRANS64.TRYWAIT P0, [R7+URZ], R2 ;  /* 0x00000002070075a7 */ /* 0x000e26000800017f */
[----:B------:R-:W-:-:S04]  /*9fd0*/  ISETP.NE.AND P1, PT, R12, 0x9, PT ;  /* 0x000000090c00780c */ /* 0x000fc80003f25270 */
[----:B------:R-:W-:Y:S02]  /*9fe0*/  SEL R5, RZ, 0x1, P1 ;  /* 0x00000001ff057807 */ /* 0x000fe40000800000 */
[----:B------:R-:W-:Y:S02]  /*9ff0*/  SEL R12, R12, RZ, P1 ;  /* 0x000000ff0c0c7207 */ /* 0x000fe40000800000 */
[----:B------:R-:W-:-:S03]  /*a000*/  LOP3.LUT R5, R0, R5, RZ, 0x3c, !PT ;  /* 0x0000000500057212 */ /* 0x000fc600078e3cff */
[----:B------:R-:W-:Y:S01]  /*a010*/  IMAD R9, R12, 0x8, R3 ;  /* 0x000000080c097824 */ /* 0x000fe200078e0203 */
[----:B------:R-:W-:Y:S01]  /*a020*/  SHF.L.U32 R4, R5, 0x1f, RZ ;  /* 0x0000001f05047819 */ /* 0x000fe200000006ff */
[----:B0-----:R-:W-:Y:S06]  /*a030*/  @!P0 BRA `(.L_x_317) ;  /* 0x0000000400908947 */ /* 0x001fec0003800000 */
.L_x_333:
[----:B------:R-:W1:Y:S01]  /*a040*/  SYNCS.PHASECHK.TRANS64.TRYWAIT P0, [R9+URZ], R4 ;  /* 0x00000004090075a7 */ /* 0x000e62000800017f */
[----:B------:R-:W-:-:S05]  /*a050*/  VIADD R0, R12, 0x1 ;  /* 0x000000010c007836 */ /* 0x000fca0000000000 */
[----:B------:R-:W-:-:S04]  /*a060*/  ISETP.NE.AND P1, PT, R0, 0x9, PT ;  /* 0x000000090000780c */ /* 0x000fc80003f25270 */
[----:B0-----:R-:W-:Y:S02]  /*a070*/  SEL R2, RZ, 0x1, P1 ;  /* 0x00000001ff027807 */ /* 0x001fe40000800000 */
[----:B------:R-:W-:Y:S02]  /*a080*/  SEL R0, R0, RZ, P1 ;  /* 0x000000ff00007207 */ /* 0x000fe40000800000 */
[----:B------:R-:W-:-:S03]  /*a090*/  LOP3.LUT R7, R5, R2, RZ, 0x3c, !PT ;  /* 0x0000000205077212 */ /* 0x000fc600078e3cff */
[----:B------:R-:W-:Y:S01]  /*a0a0*/  IMAD R6, R0, 0x8, R3 ;  /* 0x0000000800067824 */ /* 0x000fe200078e0203 */
[----:B------:R-:W-:Y:S01]  /*a0b0*/  SHF.L.U32 R5, R7, 0x1f, RZ ;  /* 0x0000001f07057819 */ /* 0x000fe200000006ff */
[----:B-1----:R-:W-:Y:S06]  /*a0c0*/  @!P0 BRA `(.L_x_318) ;  /* 0x0000000400808947 */ /* 0x002fec0003800000 */
.L_x_334:
[----:B------:R-:W1:Y:S01]  /*a0d0*/  SYNCS.PHASECHK.TRANS64.TRYWAIT P0, [R6+URZ], R5 ;  /* 0x00000005060075a7 */ /* 0x000e62000800017f */
[----:B------:R-:W-:-:S05]  /*a0e0*/  VIADD R0, R0, 0x1 ;  /* 0x0000000100007836 */ /* 0x000fca0000000000 */
[----:B------:R-:W-:-:S04]  /*a0f0*/  ISETP.NE.AND P1, PT, R0, 0x9, PT ;  /* 0x000000090000780c */ /* 0x000fc80003f25270 */
[----:B------:R-:W-:Y:S02]  /*a100*/  SEL R2, RZ, 0x1, P1 ;  /* 0x00000001ff027807 */ /* 0x000fe40000800000 */
[----:B------:R-:W-:Y:S02]  /*a110*/  SEL R0, R0, RZ, P1 ;  /* 0x000000ff00007207 */ /* 0x000fe40000800000 */
[----:B------:R-:W-:-:S03]  /*a120*/  LOP3.LUT R7, R7, R2, RZ, 0x3c, !PT ;  /* 0x0000000207077212 */ /* 0x000fc600078e3cff */
[----:B0-----:R-:W-:Y:S01]  /*a130*/  IMAD R9, R0, 0x8, R3 ;  /* 0x0000000800097824 */ /* 0x001fe200078e0203 */
[----:B------:R-:W-:Y:S01]  /*a140*/  SHF.L.U32 R4, R7, 0x1f, RZ ;  /* 0x0000001f07047819 */ /* 0x000fe200000006ff */
[----:B-1----:R-:W-:Y:S06]  /*a150*/  @!P0 BRA `(.L_x_319) ;  /* 0x0000000400708947 */ /* 0x002fec0003800000 */
.L_x_335:
        /* <DEDUP_REMOVED lines=9> */
.L_x_336:
        /* <DEDUP_REMOVED lines=9> */
.L_x_337:
        /* <DEDUP_REMOVED lines=9> */
.L_x_338:
        /* <DEDUP_REMOVED lines=9> */
.L_x_339:
[----:B------:R-:W1:Y:S01]  /*a3a0*/  SYNCS.PHASECHK.TRANS64.TRYWAIT P0, [R9+URZ], R4 ;  /* 0x00000004090075a7 */ /* 0x000e62000800017f */
[----:B------:R-:W-:-:S05]  /*a3b0*/  VIADD R0, R0, 0x1 ;  /* 0x0000000100007836 */ /* 0x000fca0000000000 */
[----:B------:R-:W-:-:S04]  /*a3c0*/  ISETP.NE.AND P1, PT, R0, 0x9, PT ;  /* 0x000000090000780c */ /* 0x000fc80003f25270 */
[----:B------:R-:W-:Y:S02]  /*a3d0*/  SEL R2, RZ, 0x1, P1 ;  /* 0x00000001ff027807 */ /* 0x000fe40000800000 */
[----:B------:R-:W-:Y:S02]  /*a3e0*/  SEL R0, R0, RZ, P1 ;  /* 0x000000ff00007207 */ /* 0x000fe40000800000 */
[----:B------:R-:W-:Y:S01]  /*a3f0*/  LOP3.LUT R2, R7, R2, RZ, 0x3c, !PT ;  /* 0x0000000207027212 */ /* 0x000fe200078e3cff */
[----:B-1----:R-:W-:Y:S06]  /*a400*/  @!P0 BRA `(.L_x_324) ;  /* 0x0000000400288947 */ /* 0x002fec0003800000 */
.L_x_340:
[----:B------:R-:W-:Y:S01]  /*a410*/  IMAD R3, R0, 0x8, R3 ;  /* 0x0000000800037824 */ /* 0x000fe200078e0203 */
[----:B------:R-:W-:-:S07]  /*a420*/  SHF.L.U32 R0, R2, 0x1f, RZ ;  /* 0x0000001f02007819 */ /* 0x000fce00000006ff */
.L_x_325:
[----:B--2---:R2:W3:Y:S02]  /*a430*/  SYNCS.PHASECHK.TRANS64.TRYWAIT P0, [R3+URZ], R0 ;  /* 0x00000000030075a7 */ /* 0x0044e4000800017f */
[----:B---3--:R-:W-:Y:S05]  /*a440*/  @!P0 NANOSLEEP.SYNCS 0x989680 ;  /* 0x009896800000895d */ /* 0x008fea0003900000 */
[----:B------:R-:W3:Y:S02]  /*a450*/  @!P0 SYNCS.PHASECHK.TRANS64 P0, [R3+URZ], R0 ;  /* 0x00000000030085a7 */ /* 0x000ee4000800007f */
[----:B---3--:R-:W-:Y:S05]  /*a460*/  @!P0 BRA `(.L_x_325) ;  /* 0xfffffffc00f08947 */ /* 0x008fea000383ffff */
.L_x_315:
[----:B------:R-:W-:Y:S05]  /*a470*/  BSYNC B0 ;  /* 0x0000000000007941 */ /* 0x000fea0003800000 */
.L_x_314:
[----:B------:R-:W-:Y:S05]  /*a480*/  EXIT ;  /* 0x000000000000794d */ /* 0x000fea0003800000 */
.L_x_22:
[----:B----4-:R4:W0:Y:S02]  /*a490*/  SYNCS.PHASECHK.TRANS64.TRYWAIT P1, [R3+URZ], R0 ;  /* 0x00000000030075a7 */ /* 0x010824000802017f */
[----:B0-----:R-:W-:Y:S05]  /*a4a0*/  @!P1 NANOSLEEP.SYNCS 0x989680 ;  /* 0x009896800000995d */ /* 0x001fea0003900000 */
[----:B------:R-:W0:Y:S02]  /*a4b0*/  @!P1 SYNCS.PHASECHK.TRANS64 P1, [R3+URZ], R0 ;  /* 0x00000000030095a7 */ /* 0x000e24000802007f */
[----:B0-----:R-:W-:Y:S05]  /*a4c0*/  @!P1 BRA `(.L_x_22) ;  /* 0xfffffffc00f09947 */ /* 0x001fea000383ffff */
[----:B------:R-:W-:Y:S05]  /*a4d0*/  BRA `(.L_x_21) ;  /* 0xffffff7000487947 */ /* 0x000fea000383ffff */
.L_x_27:
[----:B-1----:R1:W3:Y:S02]  /*a4e0*/  SYNCS.PHASECHK.TRANS64.TRYWAIT P1, [R5+URZ], R4 ;  /* 0x00000004050075a7 */ /* 0x0022e4000802017f */
[----:B---3--:R-:W-:Y:S05]  /*a4f0*/  @!P1 NANOSLEEP.SYNCS 0x989680 ;  /* 0x009896800000995d */ /* 0x008fea0003900000 */
[----:B------:R-:W3:Y:S02]  /*a500*/  @!P1 SYNCS.PHASECHK.TRANS64 P1, [R5+URZ], R4 ;  /* 0x00000004050095a7 */ /* 0x000ee4000802007f */
[----:B---3--:R-:W-:Y:S05]  /*a510*/  @!P1 BRA `(.L_x_27) ;  /* 0xfffffffc00f09947 */ /* 0x008fea000383ffff */
[----:B------:R-:W-:Y:S05]  /*a520*/  BRA `(.L_x_26) ;  /* 0xffffff7400247947 */ /* 0x000fea000383ffff */
.L_x_302:
[----:B------:R-:W-:Y:S01]  /*a530*/  BSSY B1, `(.L_x_326) ;  /* 0x0000006000017945 */ /* 0x000fe20003800000 */
[----:B------:R-:W-:-:S07]  /*a540*/  IMAD.MOV.U32 R15, RZ, RZ, -0x1 ;  /* 0xffffffffff0f7424 */ /* 0x000fce00078e00ff */
[----:B------:R-:W-:Y:S05]  /*a550*/  WARPSYNC.COLLECTIVE R15, `(.L_x_327) ;  /* 0x000000000f0c7348 */ /* 0x000fea0003c00000 */
[----:B------:R-:W-:Y:S02]  /*a560*/  ELECT P6, UR62, PT ;  /* 0x00000000003e782f */ /* 0x000fe400038c0000 */
[----:B------:R-:W-:Y:S01]  /*a570*/  MOV R14, UR62 ;  /* 0x0000003e000e7c02 */ /* 0x000fe20008000f00 */
[----:B------:R-:W-:Y:S10]  /*a580*/  ENDCOLLECTIVE ;  /* 0x000000000000791b */ /* 0x000ff40003800000 */
.L_x_327:
[----:B------:R-:W-:Y:S05]  /*a590*/  BSYNC B1 ;  /* 0x0000000000017941 */ /* 0x000fea0003800000 */
.L_x_326:
[----:B------:R-:W-:Y:S05]  /*a5a0*/  BRA `(.L_x_328) ;  /* 0xffffffec00907947 */ /* 0x000fea000383ffff */
.L_x_305:
[----:B0-----:R0:W1:Y:S02]  /*a5b0*/  SYNCS.PHASECHK.TRANS64.TRYWAIT P0, [R14+URZ+0x48], R7 ;  /* 0x000048070e0075a7 */ /* 0x001064000800017f */
[----:B-1----:R-:W-:Y:S05]  /*a5c0*/  @!P0 NANOSLEEP.SYNCS 0x989680 ;  /* 0x009896800000895d */ /* 0x002fea0003900000 */
[----:B------:R-:W1:Y:S02]  /*a5d0*/  @!P0 SYNCS.PHASECHK.TRANS64 P0, [R14+URZ+0x48], R7 ;  /* 0x000048070e0085a7 */ /* 0x000e64000800007f */
[----:B-1----:R-:W-:Y:S05]  /*a5e0*/  @!P0 BRA `(.L_x_305) ;  /* 0xfffffffc00f08947 */ /* 0x002fea000383ffff */
[----:B------:R-:W-:Y:S05]  /*a5f0*/  BRA `(.L_x_329) ;  /* 0xffffffec00cc7947 */ /* 0x000fea000383ffff */
.L_x_313:
[----:B------:R-:W-:Y:S01]  /*a600*/  BSSY B0, `(.L_x_330) ;  /* 0x0000006000007945 */ /* 0x000fe20003800000 */
[----:B------:R-:W-:-:S07]  /*a610*/  IMAD.MOV.U32 R15, RZ, RZ, -0x1 ;  /* 0xffffffffff0f7424 */ /* 0x000fce00078e00ff */
[----:B------:R-:W-:Y:S05]  /*a620*/  WARPSYNC.COLLECTIVE R15, `(.L_x_331) ;  /* 0x000000000f0c7348 */ /* 0x000fea0003c00000 */
[----:B------:R-:W-:Y:S02]  /*a630*/  ELECT P6, UR62, PT ;  /* 0x00000000003e782f */ /* 0x000fe400038c0000 */
[----:B------:R-:W-:Y:S01]  /*a640*/  MOV R14, UR62 ;  /* 0x0000003e000e7c02 */ /* 0x000fe20008000f00 */
[----:B------:R-:W-:Y:S10]  /*a650*/  ENDCOLLECTIVE ;  /* 0x000000000000791b */ /* 0x000ff40003800000 */
.L_x_331:
[----:B------:R-:W-:Y:S05]  /*a660*/  BSYNC B0 ;  /* 0x0000000000007941 */ /* 0x000fea0003800000 */
.L_x_330:
[----:B------:R-:W-:Y:S05]  /*a670*/  BRA `(.L_x_332) ;  /* 0xfffffff8001c7947 */ /* 0x000fea000383ffff */
.L_x_317:
[----:B0-----:R0:W1:Y:S02]  /*a680*/  SYNCS.PHASECHK.TRANS64.TRYWAIT P0, [R7+URZ], R2 ;  /* 0x00000002070075a7 */ /* 0x001064000800017f */
[----:B-1----:R-:W-:Y:S05]  /*a690*/  @!P0 NANOSLEEP.SYNCS 0x989680 ;  /* 0x009896800000895d */ /* 0x002fea0003900000 */
[----:B------:R-:W1:Y:S02]  /*a6a0*/  @!P0 SYNCS.PHASECHK.TRANS64 P0, [R7+URZ], R2 ;  /* 0x00000002070085a7 */ /* 0x000e64000800007f */
[----:B-1----:R-:W-:Y:S05]  /*a6b0*/  @!P0 BRA `(.L_x_317) ;  /* 0xfffffffc00f08947 */ /* 0x002fea000383ffff */
[----:B------:R-:W-:Y:S05]  /*a6c0*/  BRA `(.L_x_333) ;  /* 0xfffffff8005c7947 */ /* 0x000fea000383ffff */
.L_x_318:
[----:B0-----:R0:W1:Y:S02]  /*a6d0*/  SYNCS.PHASECHK.TRANS64.TRYWAIT P0, [R9+URZ], R4 ;  /* 0x00000004090075a7 */ /* 0x001064000800017f */
[----:B-1----:R-:W-:Y:S05]  /*a6e0*/  @!P0 NANOSLEEP.SYNCS 0x989680 ;  /* 0x009896800000895d */ /* 0x002fea0003900000 */
[----:B------:R-:W1:Y:S02]  /*a6f0*/  @!P0 SYNCS.PHASECHK.TRANS64 P0, [R9+URZ], R4 ;  /* 0x00000004090085a7 */ /* 0x000e64000800007f */
[----:B-1----:R-:W-:Y:S05]  /*a700*/  @!P0 BRA `(.L_x_318) ;  /* 0xfffffffc00f08947 */ /* 0x002fea000383ffff */
[----:B------:R-:W-:Y:S05]  /*a710*/  BRA `(.L_x_334) ;  /* 0xfffffff8006c7947 */ /* 0x000fea000383ffff */
.L_x_319:
[----:B0-----:R0:W1:Y:S02]  /*a720*/  SYNCS.PHASECHK.TRANS64.TRYWAIT P0, [R6+URZ], R5 ;  /* 0x00000005060075a7 */ /* 0x001064000800017f */
[----:B-1----:R-:W-:Y:S05]  /*a730*/  @!P0 NANOSLEEP.SYNCS 0x989680 ;  /* 0x009896800000895d */ /* 0x002fea0003900000 */
[----:B------:R-:W1:Y:S02]  /*a740*/  @!P0 SYNCS.PHASECHK.TRANS64 P0, [R6+URZ], R5 ;  /* 0x00000005060085a7 */ /* 0x000e64000800007f */
[----:B-1----:R-:W-:Y:S05]  /*a750*/  @!P0 BRA `(.L_x_319) ;  /* 0xfffffffc00f08947 */ /* 0x002fea000383ffff */
[----:B------:R-:W-:Y:S05]  /*a760*/  BRA `(.L_x_335) ;  /* 0xfffffff8007c7947 */ /* 0x000fea000383ffff */
.L_x_320:
[----:B0-----:R0:W1:Y:S02]  /*a770*/  SYNCS.PHASECHK.TRANS64.TRYWAIT P0, [R9+URZ], R4 ;  /* 0x00000004090075a7 */ /* 0x001064000800017f */
[----:B-1----:R-:W-:Y:S05]  /*a780*/  @!P0 NANOSLEEP.SYNCS 0x989680 ;  /* 0x009896800000895d */ /* 0x002fea0003900000 */
[----:B------:R-:W1:Y:S02]  /*a790*/  @!P0 SYNCS.PHASECHK.TRANS64 P0, [R9+URZ], R4 ;  /* 0x00000004090085a7 */ /* 0x000e64000800007f */
[----:B-1----:R-:W-:Y:S05]  /*a7a0*/  @!P0 BRA `(.L_x_320) ;  /* 0xfffffffc00f08947 */ /* 0x002fea000383ffff */
[----:B------:R-:W-:Y:S05]  /*a7b0*/  BRA `(.L_x_336) ;  /* 0xfffffff8008c7947 */ /* 0x000fea000383ffff */
.L_x_321:
[----:B0-----:R0:W1:Y:S02]  /*a7c0*/  SYNCS.PHASECHK.TRANS64.TRYWAIT P0, [R6+URZ], R5 ;  /* 0x00000005060075a7 */ /* 0x001064000800017f */
[----:B-1----:R-:W-:Y:S05]  /*a7d0*/  @!P0 NANOSLEEP.SYNCS 0x989680 ;  /* 0x009896800000895d */ /* 0x002fea0003900000 */
[----:B------:R-:W1:Y:S02]  /*a7e0*/  @!P0 SYNCS.PHASECHK.TRANS64 P0, [R6+URZ], R5 ;  /* 0x00000005060085a7 */ /* 0x000e64000800007f */
[----:B-1----:R-:W-:Y:S05]  /*a7f0*/  @!P0 BRA `(.L_x_321) ;  /* 0xfffffffc00f08947 */ /* 0x002fea000383ffff */
[----:B------:R-:W-:Y:S05]  /*a800*/  BRA `(.L_x_337) ;  /* 0xfffffff8009c7947 */ /* 0x000fea000383ffff */
.L_x_322:
[----:B0-----:R0:W1:Y:S02]  /*a810*/  SYNCS.PHASECHK.TRANS64.TRYWAIT P0, [R9+URZ], R4 ;  /* 0x00000004090075a7 */ /* 0x001064000800017f */
[----:B-1----:R-:W-:Y:S05]  /*a820*/  @!P0 NANOSLEEP.SYNCS 0x989680 ;  /* 0x009896800000895d */ /* 0x002fea0003900000 */
[----:B------:R-:W1:Y:S02]  /*a830*/  @!P0 SYNCS.PHASECHK.TRANS64 P0, [R9+URZ], R4 ;  /* 0x00000004090085a7 */ /* 0x000e64000800007f */
[----:B-1----:R-:W-:Y:S05]  /*a840*/  @!P0 BRA `(.L_x_322) ;  /* 0xfffffffc00f08947 */ /* 0x002fea000383ffff */
[----:B------:R-:W-:Y:S05]  /*a850*/  BRA `(.L_x_338) ;  /* 0xfffffff800ac7947 */ /* 0x000fea000383ffff */
.L_x_323:
[----:B0-----:R0:W1:Y:S02]  /*a860*/  SYNCS.PHASECHK.TRANS64.TRYWAIT P0, [R6+URZ], R5 ;  /* 0x00000005060075a7 */ /* 0x001064000800017f */
[----:B-1----:R-:W-:Y:S05]  /*a870*/  @!P0 NANOSLEEP.SYNCS 0x989680 ;  /* 0x009896800000895d */ /* 0x002fea0003900000 */
[----:B------:R-:W1:Y:S02]  /*a880*/  @!P0 SYNCS.PHASECHK.TRANS64 P0, [R6+URZ], R5 ;  /* 0x00000005060085a7 */ /* 0x000e64000800007f */
[----:B-1----:R-:W-:Y:S05]  /*a890*/  @!P0 BRA `(.L_x_323) ;  /* 0xfffffffc00f08947 */ /* 0x002fea000383ffff */
[----:B------:R-:W-:Y:S05]  /*a8a0*/  BRA `(.L_x_339) ;  /* 0xfffffff800bc7947 */ /* 0x000fea000383ffff */
.L_x_324:
[----:B-1----:R1:W2:Y:S02]  /*a8b0*/  SYNCS.PHASECHK.TRANS64.TRYWAIT P0, [R9+URZ], R4 ;  /* 0x00000004090075a7 */ /* 0x0022a4000800017f */
[----:B--2---:R-:W-:Y:S05]  /*a8c0*/  @!P0 NANOSLEEP.SYNCS 0x989680 ;  /* 0x009896800000895d */ /* 0x004fea0003900000 */
[----:B------:R-:W2:Y:S02]  /*a8d0*/  @!P0 SYNCS.PHASECHK.TRANS64 P0, [R9+URZ], R4 ;  /* 0x00000004090085a7 */ /* 0x000ea4000800007f */
[----:B--2---:R-:W-:Y:S05]  /*a8e0*/  @!P0 BRA `(.L_x_324) ;  /* 0xfffffffc00f08947 */ /* 0x004fea000383ffff */
[----:B------:R-:W-:Y:S05]  /*a8f0*/  BRA `(.L_x_340) ;  /* 0xfffffff800c47947 */ /* 0x000fea000383ffff */
.L_x_341:
[----:B------:R-:W-:-:S00]  /*a900*/  BRA `(.L_x_341) ;  /* 0xfffffffc00fc7947 */ /* 0x000fc0000383ffff */
[----:B------:R-:W-:-:S00]  /*a910*/  NOP ;  /* 0x0000000000007918 */ /* 0x000fc00000000000 */
        /* <DEDUP_REMOVED lines=14> */
.L_x_342:


//--------------------- .nv.global.init           --------------------------
	.section	.nv.global.init,"aw",@progbits
.nv.global.init:
	.type		$str$22,@object
	.size		$str$22,($str$23 - $str$22)
$str$22:
        /*0000*/ 	.byte	0x6b, 0x5f, 0x74, 0x69, 0x6c, 0x65, 0x5f, 0x63, 0x6f, 0x75, 0x6e, 0x74, 0x20, 0x3e, 0x3d, 0x20
        /*0010*/ 	.byte	0x31, 0x00
	.type		$str$23,@object
	.size		$str$23,(__unnamed_1 - $str$23)
$str$23:
        /*0012*/ 	.byte	0x2f, 0x74, 0x6d, 0x70, 0x2f, 0x63, 0x75, 0x74, 0x6c, 0x61, 0x73, 0x73, 0x5f, 0x73, 0x77, 0x65
        /*0022*/ 	.byte	0x65, 0x70, 0x5f, 0x73, 0x72, 0x63, 0x2f, 0x69, 0x6e, 0x63, 0x6c, 0x75, 0x64, 0x65, 0x2f, 0x63
        /*0032*/ 	.byte	0x75, 0x74, 0x6c, 0x61, 0x73, 0x73, 0x2f, 0x67, 0x65, 0x6d, 0x6d, 0x2f, 0x63, 0x6f, 0x6c, 0x6c
        /*0042*/ 	.byte	0x65, 0x63, 0x74, 0x69, 0x76, 0x65, 0x2f, 0x73, 0x6d, 0x39, 0x30, 0x5f, 0x6d, 0x6d, 0x61, 0x5f
        /*0052*/ 	.byte	0x74, 0x6d, 0x61, 0x5f, 0x67, 0x6d, 0x6d, 0x61, 0x5f, 0x73, 0x73, 0x5f, 0x77, 0x61, 0x72, 0x70
        /*0062*/ 	.byte	0x73, 0x70, 0x65, 0x63, 0x69, 0x61, 0x6c, 0x69, 0x7a, 0x65, 0x64, 0x2e, 0x68, 0x70, 0x70, 0x00
	.type		__unnamed_1,@object
	.size		__unnamed_1,(.L_0 - __unnamed_1)
__unnamed_1:
        /*0072*/ 	.byte	0x76, 0x6f, 0x69, 0x64, 0x20, 0x63, 0x75, 0x74, 0x6c, 0x61, 0x73, 0x73, 0x3a, 0x3a, 0x67, 0x65
        /* <DEDUP_REMOVED lines=173> */
        /*0b52*/ 	.byte	0x69, 0x74, 0x79, 0x5d, 0x00
.L_0:


//--------------------- .nv.shared._ZN7cutlass13device_kernelINS_4gemm6kernel13GemmUniversalIN4cute5tupleIJiiiiEEENS1_10collective13CollectiveMmaINS1_34MainloopSm90TmaGmmaWarpSpecializedILi9ENS5_IJNS4_1CILi2EEESB_NSA_ILi1EEEEEENS1_35KernelTmaWarpSpecializedCooperativeEEENS5_IJNSA_ILi256EEENSA_ILi128EEENSA_ILi64EEEEEEaNS5_IJlSC_lEEEaSK_NS4_8TiledMMAINS4_8MMA_AtomIJNS4_4SM904GMMA27MMA_64x128x32_S32S8S8_SS_TNEEEENS4_6LayoutINS5_IJSB_SC_SC_EEENS5_IJSC_NSA_ILi0EEEST_EEEEENS5_IJNS4_10UnderscoreESW_SW_EEEEENS4_23SM90_TMA_LOAD_MULTICASTENS4_14ComposedLayoutINS4_7SwizzleILi2ELi4ELi3EEENS4_18smem_ptr_flag_bitsILi8EEENSR_INS5_IJNSA_ILi8EEESI_EEENS5_IJSI_SC_EEEEEEEvNS4_8identityESZ_S19_vS1A_EENS_8epilogue10collective6detail29Sm90TmaWarpSpecializedAdapterINS1D_15DefaultEpilogueIaSK_SK_NS1C_6thread17LinearCombinationIaLi1EiiLNS1H_9ScaleType4KindE0ELNS_15FloatRoundStyleE2EaEENS1_15EpilogueDefaultEEEEEvvEEEEvNT_6ParamsE --------------------------
	.section	.nv.shared._ZN7cutlass13device_kernelINS_4gemm6kernel13GemmUniversalIN4cute5tupleIJiiiiEEENS1_10collective13CollectiveMmaINS1_34MainloopSm90TmaGmmaWarpSpecializedILi9ENS5_IJNS4_1CILi2EEESB_NSA_ILi1EEEEEENS1_35KernelTmaWarpSpecializedCooperativeEEENS5_IJNSA_ILi256EEENSA_ILi128EEENSA_ILi64EEEEEEaNS5_IJlSC_lEEEaSK_NS4_8TiledMMAINS4_8MMA_AtomIJNS4_4SM904GMMA27MMA_64x128x32_S32S8S8_SS_TNEEEENS4_6LayoutINS5_IJSB_SC_SC_EEENS5_IJSC_NSA_ILi0EEEST_EEEEENS5_IJNS4_10UnderscoreESW_SW_EEEEENS4_23SM90_TMA_LOAD_MULTICASTENS4_14ComposedLayoutINS4_7SwizzleILi2ELi4ELi3EEENS4_18smem_ptr_flag_bitsILi8EEENSR_INS5_IJNSA_ILi8EEESI_EEENS5_IJSI_SC_EEEEEEEvNS4_8identityESZ_S19_vS1A_EENS_8epilogue10collective6detail29Sm90TmaWarpSpecializedAdapterINS1D_15DefaultEpilogueIaSK_SK_NS1C_6thread17LinearCombinationIaLi1EiiLNS1H_9ScaleType4KindE0ELNS_15FloatRoundStyleE2EaEENS1_15EpilogueDefaultEEEEEvvEEEEvNT_6ParamsE,"aw",@nobits
	.sectionflags	@""
	.align	16
	.zero		1024


//--------------------- .nv.shared.reserved.0     --------------------------
	.section	.nv.shared.reserved.0,"aw",@nobits
	.weak		__nv_reservedSMEM_offset_0_alias
	.size		__nv_reservedSMEM_offset_0_alias, 0, 0
	.other		__nv_reservedSMEM_offset_0_alias,@"STO_CUDA_RESERVED_SHARED STV_DEFAULT"
__nv_reservedSMEM_offset_0_alias:
	.zero		0


//--------------------- .nv.global                --------------------------
	.section	.nv.global,"aw",@nobits
.nv.global:
	.type		_ZN39_INTERNAL_bd4f7b54_4_k_cu_ada5fb81_69234cute1_E,@object
	.size		_ZN39_INTERNAL_bd4f7b54_4_k_cu_ada5fb81_69234cute1_E,(_ZN39_INTERNAL_bd4f7b54_4_k_cu_ada5fb81_69234cuda3std3__45__cpo6cbeginE - _ZN39_INTERNAL_bd4f7b54_4_k_cu_ada5fb81_69234cute1_E)
_ZN39_INTERNAL_bd4f7b54_4_k_cu_ada5fb81_69234cute1_E:
	.zero		1
	.type		_ZN39_INTERNAL_bd4f7b54_4_k_cu_ada5fb81_69234cuda3std3__45__cpo6cbeginE,@object
	.size		_ZN39_INTERNAL_bd4f7b54_4_k_cu_ada5fb81_69234cuda3std3__45__cpo6cbeginE,(_ZN39_INTERNAL_bd4f7b54_4_k_cu_ada5fb81_69234cuda3std3__48in_placeE - _ZN39_INTERNAL_bd4f7b54_4_k_cu_ada5fb81_69234cuda3std3__45__cpo6cbeginE)
_ZN39_INTERNAL_bd4f7b54_4_k_cu_ada5fb81_69234cuda3std3__45__cpo6cbeginE:
	.zero		1
	.type		_ZN39_INTERNAL_bd4f7b54_4_k_cu_ada5fb81_69234cuda3std3__48in_placeE,@object
	.size		_ZN39_INTERNAL_bd4f7b54_4_k_cu_ada5fb81_69234cuda3std3__48in_placeE,(_ZN39_INTERNAL_bd4f7b54_4_k_cu_ada5fb81_69234cuda3std6ranges3__45__cpo9iter_moveE - _ZN39_INTERNAL_bd4f7b54_4_k_cu_ada5fb81_69234cuda3std3__48in_placeE)
_ZN39_INTERNAL_bd4f7b54_4_k_cu_ada5fb81_69234cuda3std3__48in_placeE:
	.zero		1
	.type		_ZN39_INTERNAL_bd4f7b54_4_k_cu_ada5fb81_69234cuda3std6ranges3__45__cpo9iter_moveE,@object
	.size		_ZN39_INTERNAL_bd4f7b54_4_k_cu_ada5fb81_69234cuda3std6ranges3__45__cpo9iter_moveE,(_ZN39_INTERNAL_bd4f7b54_4_k_cu_ada5fb81_69234cuda3std3__45__cpo5beginE - _ZN39_INTERNAL_bd4f7b54_4_k_cu_ada5fb81_69234cuda3std6ranges3__45__cpo9iter_moveE)
_ZN39_INTERNAL_bd4f7b54_4_k_cu_ada5fb81_69234cuda3std6ranges3__45__cpo9iter_moveE:
	.zero		1
	.type		_ZN39_INTERNAL_bd4f7b54_4_k_cu_ada5fb81_69234cuda3std3__45__cpo5beginE,@object
	.size		_ZN39_INTERNAL_bd4f7b54_4_k_cu_ada5fb81_69234cuda3std3__45__cpo5beginE,(_ZN39_INTERNAL_bd4f7b54_4_k_cu_ada5fb81_69234cuda3std3__441_GLOBAL__N__bd4f7b54_4_k_cu_ada5fb81_69236ignoreE - _ZN39_INTERNAL_bd4f7b54_4_k_cu_ada5fb81_69234cuda3std3__45__cpo5beginE)
_ZN39_INTERNAL_bd4f7b54_4_k_cu_ada5fb81_69234cuda3std3__45__cpo5beginE:
	.zero		1
	.type		_ZN39_INTERNAL_bd4f7b54_4_k_cu_ada5fb81_69234cuda3std3__441_GLOBAL__N__bd4f7b54_4_k_cu_ada5fb81_69236ignoreE,@object
	.size		_ZN39_INTERNAL_bd4f7b54_4_k_cu_ada5fb81_69234cuda3std3__441_GLOBAL__N__bd4f7b54_4_k_cu_ada5fb81_69236ignoreE,(_ZN39_INTERNAL_bd4f7b54_4_k_cu_ada5fb81_69234cute7productE - _ZN39_INTERNAL_bd4f7b54_4_k_cu_ada5fb81_69234cuda3std3__441_GLOBAL__N__bd4f7b54_4_k_cu_ada5fb81_69236ignoreE)
_ZN39_INTERNAL_bd4f7b54_4_k_cu_ada5fb81_69234cuda3std3__441_GLOBAL__N__bd4f7b54_4_k_cu_ada5fb81_69236ignoreE:
	.zero		1
	.type		_ZN39_INTERNAL_bd4f7b54_4_k_cu_ada5fb81_69234cute7productE,@object
	.size		_ZN39_INTERNAL_bd4f7b54_4_k_cu_ada5fb81_69234cute7productE,(_ZN39_INTERNAL_bd4f7b54_4_k_cu_ada5fb81_69234cuda3std3__45__cpo3endE - _ZN39_INTERNAL_bd4f7b54_4_k_cu_ada5fb81_69234cute7productE)
_ZN39_INTERNAL_bd4f7b54_4_k_cu_ada5fb81_69234cute7productE:
	.zero		1
	.type		_ZN39_INTERNAL_bd4f7b54_4_k_cu_ada5fb81_69234cuda3std3__45__cpo3endE,@object
	.size		_ZN39_INTERNAL_bd4f7b54_4_k_cu_ada5fb81_69234cuda3std3__45__cpo3endE,(_ZN39_INTERNAL_bd4f7b54_4_k_cu_ada5fb81_69234cuda3std3__419piecewise_constructE - _ZN39_INTERNAL_bd4f7b54_4_k_cu_ada5fb81_69234cuda3std3__45__cpo3endE)
_ZN39_INTERNAL_bd4f7b54_4_k_cu_ada5fb81_69234cuda3std3__45__cpo3endE:
	.zero		1
	.type		_ZN39_INTERNAL_bd4f7b54_4_k_cu_ada5fb81_69234cuda3std3__419piecewise_constructE,@object
	.size		_ZN39_INTERNAL_bd4f7b54_4_k_cu_ada5fb81_69234cuda3std3__419piecewise_constructE,(_ZN39_INTERNAL_bd4f7b54_4_k_cu_ada5fb81_69234cuda3std3__45__cpo4cendE - _ZN39_INTERNAL_bd4f7b54_4_k_cu_ada5fb81_69234cuda3std3__419piecewise_constructE)
_ZN39_INTERNAL_bd4f7b54_4_k_cu_ada5fb81_69234cuda3std3__419piecewise_constructE:
	.zero		1
	.type		_ZN39_INTERNAL_bd4f7b54_4_k_cu_ada5fb81_69234cuda3std3__45__cpo4cendE,@object
	.size		_ZN39_INTERNAL_bd4f7b54_4_k_cu_ada5fb81_69234cuda3std3__45__cpo4cendE,(_ZN39_INTERNAL_bd4f7b54_4_k_cu_ada5fb81_69234cuda3std6ranges3__45__cpo4swapE - _ZN39_INTERNAL_bd4f7b54_4_k_cu_ada5fb81_69234cuda3std3__45__cpo4cendE)
_ZN39_INTERNAL_bd4f7b54_4_k_cu_ada5fb81_69234cuda3std3__45__cpo4cendE:
	.zero		1
	.type		_ZN39_INTERNAL_bd4f7b54_4_k_cu_ada5fb81_69234cuda3std6ranges3__45__cpo4swapE,@object
	.size		_ZN39_INTERNAL_bd4f7b54_4_k_cu_ada5fb81_69234cuda3std6ranges3__45__cpo4swapE,(.L_8 - _ZN39_INTERNAL_bd4f7b54_4_k_cu_ada5fb81_69234cuda3std6ranges3__45__cpo4swapE)
_ZN39_INTERNAL_bd4f7b54_4_k_cu_ada5fb81_69234cuda3std6ranges3__45__cpo4swapE:
	.zero		1
.L_8:


//--------------------- .nv.constant0._ZN7cutlass13device_kernelINS_4gemm6kernel13GemmUniversalIN4cute5tupleIJiiiiEEENS1_10collective13CollectiveMmaINS1_34MainloopSm90TmaGmmaWarpSpecializedILi9ENS5_IJNS4_1CILi2EEESB_NSA_ILi1EEEEEENS1_35KernelTmaWarpSpecializedCooperativeEEENS5_IJNSA_ILi256EEENSA_ILi128EEENSA_ILi64EEEEEEaNS5_IJlSC_lEEEaSK_NS4_8TiledMMAINS4_8MMA_AtomIJNS4_4SM904GMMA27MMA_64x128x32_S32S8S8_SS_TNEEEENS4_6LayoutINS5_IJSB_SC_SC_EEENS5_IJSC_NSA_ILi0EEEST_EEEEENS5_IJNS4_10UnderscoreESW_SW_EEEEENS4_23SM90_TMA_LOAD_MULTICASTENS4_14ComposedLayoutINS4_7SwizzleILi2ELi4ELi3EEENS4_18smem_ptr_flag_bitsILi8EEENSR_INS5_IJNSA_ILi8EEESI_EEENS5_IJSI_SC_EEEEEEEvNS4_8identityESZ_S19_vS1A_EENS_8epilogue10collective6detail29Sm90TmaWarpSpecializedAdapterINS1D_15DefaultEpilogueIaSK_SK_NS1C_6thread17LinearCombinationIaLi1EiiLNS1H_9ScaleType4KindE0ELNS_15FloatRoundStyleE2EaEENS1_15EpilogueDefaultEEEEEvvEEEEvNT_6ParamsE --------------------------
	.section	.nv.constant0._ZN7cutlass13device_kernelINS_4gemm6kernel13GemmUniversalIN4cute5tupleIJiiiiEEENS1_10collective13CollectiveMmaINS1_34MainloopSm90TmaGmmaWarpSpecializedILi9ENS5_IJNS4_1CILi2EEESB_NSA_ILi1EEEEEENS1_35KernelTmaWarpSpecializedCooperativeEEENS5_IJNSA_ILi256EEENSA_ILi128EEENSA_ILi64EEEEEEaNS5_IJlSC_lEEEaSK_NS4_8TiledMMAINS4_8MMA_AtomIJNS4_4SM904GMMA27MMA_64x128x32_S32S8S8_SS_TNEEEENS4_6LayoutINS5_IJSB_SC_SC_EEENS5_IJSC_NSA_ILi0EEEST_EEEEENS5_IJNS4_10UnderscoreESW_SW_EEEEENS4_23SM90_TMA_LOAD_MULTICASTENS4_14ComposedLayoutINS4_7SwizzleILi2ELi4ELi3EEENS4_18smem_ptr_flag_bitsILi8EEENSR_INS5_IJNSA_ILi8EEESI_EEENS5_IJSI_SC_EEEEEEEvNS4_8identityESZ_S19_vS1A_EENS_8epilogue10collective6detail29Sm90TmaWarpSpecializedAdapterINS1D_15DefaultEpilogueIaSK_SK_NS1C_6thread17LinearCombinationIaLi1EiiLNS1H_9ScaleType4KindE0ELNS_15FloatRoundStyleE2EaEENS1_15EpilogueDefaultEEEEEvvEEEEvNT_6ParamsE,"a",@progbits
	.sectionflags	@""
	.align	4
.nv.constant0._ZN7cutlass13device_kernelINS_4gemm6kernel13GemmUniversalIN4cute5tupleIJiiiiEEENS1_10collective13CollectiveMmaINS1_34MainloopSm90TmaGmmaWarpSpecializedILi9ENS5_IJNS4_1CILi2EEESB_NSA_ILi1EEEEEENS1_35KernelTmaWarpSpecializedCooperativeEEENS5_IJNSA_ILi256EEENSA_ILi128EEENSA_ILi64EEEEEEaNS5_IJlSC_lEEEaSK_NS4_8TiledMMAINS4_8MMA_AtomIJNS4_4SM904GMMA27MMA_64x128x32_S32S8S8_SS_TNEEEENS4_6LayoutINS5_IJSB_SC_SC_EEENS5_IJSC_NSA_ILi0EEEST_EEEEENS5_IJNS4_10UnderscoreESW_SW_EEEEENS4_23SM90_TMA_LOAD_MULTICASTENS4_14ComposedLayoutINS4_7SwizzleILi2ELi4ELi3EEENS4_18smem_ptr_flag_bitsILi8EEENSR_INS5_IJNSA_ILi8EEESI_EEENS5_IJSI_SC_EEEEEEEvNS4_8identityESZ_S19_vS1A_EENS_8epilogue10collective6detail29Sm90TmaWarpSpecializedAdapterINS1D_15DefaultEpilogueIaSK_SK_NS1C_6thread17LinearCombinationIaLi1EiiLNS1H_9ScaleType4KindE0ELNS_15FloatRoundStyleE2EaEENS1_15EpilogueDefaultEEEEEvvEEEEvNT_6ParamsE:
	.zero		1664


//--------------------- SYMBOLS --------------------------

	.type		.nv.reservedSmem.offset0,@object
	.size		.nv.reservedSmem.offset0,0x4
	.type		__assertfail,@function
